	.target	sm_86

	.elftype	@"ET_EXEC"


//--------------------- .note.nv.tkinfo           --------------------------
	.section	.note.nv.tkinfo,"",@"SHT_NOTE"
	.sectionflags	@"SHF_NOTE_NV_TKINFO"
	.tkinfo
        /*0018*/ 	.word	0x00000002
        /*0030*/ 	.string	""
        /*0030*/ 	.string	"ptxas"
        /*0030*/ 	.string	"Cuda compilation tools, release 13.1, V13.1.80"
        /*0030*/ 	.string	"Build cuda_13.1.r13.1/compiler.36836380_0"
        /*0030*/ 	.string	"-v  -arch sm_86 "



//--------------------- .note.nv.cuinfo           --------------------------
	.section	.note.nv.cuinfo,"",@"SHT_NOTE"
	.sectionflags	@"SHF_NOTE_NV_CUINFO"
        /*0018*/ 	.short	0x0002
        /*001a*/ 	.short	0x0050
        /*001c*/ 	.short	0x0083
	.zero		2


//--------------------- .nv.info                  --------------------------
	.section	.nv.info,"",@"SHT_CUDA_INFO"
	.align	4


	//----- nvinfo : EIATTR_REGCOUNT
	.align		4
        /*0000*/ 	.byte	0x04, 0x2f
        /*0002*/ 	.short	(.L_1 - .L_0)
	.align		4
.L_0:
        /*0004*/ 	.word	index@(gemm_mma_kernel)
        /*0008*/ 	.word	0x00000064


	//----- nvinfo : EIATTR_FRAME_SIZE
	.align		4
.L_1:
        /*000c*/ 	.byte	0x04, 0x11
        /*000e*/ 	.short	(.L_3 - .L_2)
	.align		4
.L_2:
        /*0010*/ 	.word	index@(gemm_mma_kernel)
        /*0014*/ 	.word	0x00000000


	//----- nvinfo : EIATTR_MIN_STACK_SIZE
	.align		4
.L_3:
        /*0018*/ 	.byte	0x04, 0x12
        /*001a*/ 	.short	(.L_5 - .L_4)
	.align		4
.L_4:
        /*001c*/ 	.word	index@(gemm_mma_kernel)
        /*0020*/ 	.word	0x00000000
.L_5:


//--------------------- .nv.info.gemm_mma_kernel  --------------------------
	.section	.nv.info.gemm_mma_kernel,"",@"SHT_CUDA_INFO"
	.sectionflags	@""
	.align	4


	//----- nvinfo : EIATTR_CUDA_API_VERSION
	.align		4
        /*0000*/ 	.byte	0x04, 0x37
        /*0002*/ 	.short	(.L_7 - .L_6)
.L_6:
        /*0004*/ 	.word	0x00000083


	//----- nvinfo : EIATTR_SW2861232_WAR
	.align		4
.L_7:
        /*0008*/ 	.byte	0x01, 0x35
	.zero		2


	//----- nvinfo : EIATTR_PARAM_CBANK
	.align		4
        /*000c*/ 	.byte	0x04, 0x0a
        /*000e*/ 	.short	(.L_9 - .L_8)
	.align		4
.L_8:
        /*0010*/ 	.word	index@(.nv.constant0.gemm_mma_kernel)
        /*0014*/ 	.short	0x0160
        /*0016*/ 	.short	0x0024


	//----- nvinfo : EIATTR_CBANK_PARAM_SIZE
	.align		4
.L_9:
        /*0018*/ 	.byte	0x03, 0x19
        /*001a*/ 	.short	0x0024


	//----- nvinfo : EIATTR_KPARAM_INFO
	.align		4
        /*001c*/ 	.byte	0x04, 0x17
        /*001e*/ 	.short	(.L_11 - .L_10)
.L_10:
        /*0020*/ 	.word	0x00000000
        /*0024*/ 	.short	0x0005
        /*0026*/ 	.short	0x0020
        /*0028*/ 	.byte	0x00, 0xf0, 0x11, 0x00


	//----- nvinfo : EIATTR_KPARAM_INFO
	.align		4
.L_11:
        /*002c*/ 	.byte	0x04, 0x17
        /*002e*/ 	.short	(.L_13 - .L_12)
.L_12:
        /*0030*/ 	.word	0x00000000
        /*0034*/ 	.short	0x0004
        /*0036*/ 	.short	0x001c
        /*0038*/ 	.byte	0x00, 0xf0, 0x11, 0x00


	//----- nvinfo : EIATTR_KPARAM_INFO
	.align		4
.L_13:
        /*003c*/ 	.byte	0x04, 0x17
        /*003e*/ 	.short	(.L_15 - .L_14)
.L_14:
        /*0040*/ 	.word	0x00000000
        /*0044*/ 	.short	0x0003
        /*0046*/ 	.short	0x0018
        /*0048*/ 	.byte	0x00, 0xf0, 0x11, 0x00


	//----- nvinfo : EIATTR_KPARAM_INFO
	.align		4
.L_15:
        /*004c*/ 	.byte	0x04, 0x17
        /*004e*/ 	.short	(.L_17 - .L_16)
.L_16:
        /*0050*/ 	.word	0x00000000
        /*0054*/ 	.short	0x0002
        /*0056*/ 	.short	0x0010
        /*0058*/ 	.byte	0x00, 0xf0, 0x21, 0x00


	//----- nvinfo : EIATTR_KPARAM_INFO
	.align		4
.L_17:
        /*005c*/ 	.byte	0x04, 0x17
        /*005e*/ 	.short	(.L_19 - .L_18)
.L_18:
        /*0060*/ 	.word	0x00000000
        /*0064*/ 	.short	0x0001
        /*0066*/ 	.short	0x0008
        /*0068*/ 	.byte	0x00, 0xf0, 0x21, 0x00


	//----- nvinfo : EIATTR_KPARAM_INFO
	.align		4
.L_19:
        /*006c*/ 	.byte	0x04, 0x17
        /*006e*/ 	.short	(.L_21 - .L_20)
.L_20:
        /*0070*/ 	.word	0x00000000
        /*0074*/ 	.short	0x0000
        /*0076*/ 	.short	0x0000
        /*0078*/ 	.byte	0x00, 0xf0, 0x21, 0x00


	//----- nvinfo : EIATTR_WMMA_USED
	.align		4
.L_21:
        /*007c*/ 	.byte	0x01, 0x2b
	.zero		2


	//----- nvinfo : EIATTR_MAXREG_COUNT
	.align		4
        /*0080*/ 	.byte	0x03, 0x1b
        /*0082*/ 	.short	0x00a8


	//----- nvinfo : EIATTR_NUM_BARRIERS
	.align		4
        /*0084*/ 	.byte	0x02, 0x4c
        /*0086*/ 	.byte	0x01
	.zero		1


	//----- nvinfo : EIATTR_MERCURY_ISA_VERSION
	.align		4
        /*0088*/ 	.byte	0x03, 0x5f
        /*008a*/ 	.short	0x0000


	//----- nvinfo : EIATTR_INSTR_REG_MAP
	.align		4
        /*008c*/ 	.byte	0x04, 0x40
        /*008e*/ 	.short	(.L_23 - .L_22)
.L_22:
        /*0090*/ 	.word	0x00000410
        /*0094*/ 	.byte	0x02
        /*0095*/ 	.byte	0x02
        /*0096*/ 	.short	0x0056
        /*0098*/ 	.word	0xffffffff
        /*009c*/ 	.byte	0x20, 0x1b, 0x00, 0x00, 0x02, 0x02, 0x1c, 0x00, 0xff, 0xff, 0xff, 0xff


	//----- nvinfo : EIATTR_MBARRIER_INSTR_OFFSETS
	.align		4
.L_23:
        /*00a8*/ 	.byte	0x04, 0x39
        /*00aa*/ 	.short	(.L_25 - .L_24)


	//   ....[0]....
.L_24:
        /*00ac*/ 	.word	0x00000080
        /*00b0*/ 	.word	0x000000ff
        /*00b4*/ 	.word	0x00000000
        /*00b8*/ 	.short	0x0100
        /*00ba*/ 	.byte	0x3f
	.zero		1


	//   ....[1]....
        /*00bc*/ 	.word	0x00000090
        /*00c0*/ 	.word	0x000000ff
        /*00c4*/ 	.word	0x00000008
        /*00c8*/ 	.short	0x0100
        /*00ca*/ 	.byte	0x3f
	.zero		1


	//   ....[2]....
        /*00cc*/ 	.word	0x000000a0
        /*00d0*/ 	.word	0x000000ff
        /*00d4*/ 	.word	0x00000010
        /*00d8*/ 	.short	0x0100
        /*00da*/ 	.byte	0x3f
	.zero		1


	//   ....[3]....
        /*00dc*/ 	.word	0x000000b0
        /*00e0*/ 	.word	0x000000ff
        /*00e4*/ 	.word	0x00000018
        /*00e8*/ 	.short	0x0100
        /*00ea*/ 	.byte	0x3f
	.zero		1


	//   ....[4]....
        /*00ec*/ 	.word	0x00000410
        /*00f0*/ 	.word	0x00000000
        /*00f4*/ 	.word	0x00000004
        /*00f8*/ 	.short	0x0105
        /*00fa*/ 	.byte	0x3f
	.zero		1


	//   ....[5]....
        /*00fc*/ 	.word	0x00000b00
        /*0100*/ 	.word	0x00000000
        /*0104*/ 	.word	0x00000010
        /*0108*/ 	.short	0x0101
        /*010a*/ 	.byte	0x3f
	.zero		1


	//   ....[6]....
        /*010c*/ 	.word	0x00001b20
        /*0110*/ 	.word	0x0000001d
        /*0114*/ 	.word	0x00000014
        /*0118*/ 	.short	0x0105
        /*011a*/ 	.byte	0x3f
	.zero		1


	//   ....[7]....
        /*011c*/ 	.word	0x000030a0
        /*0120*/ 	.word	0x00000019
        /*0124*/ 	.word	0x00000000
        /*0128*/ 	.short	0x0101
        /*012a*/ 	.byte	0x3f
	.zero		1


	//----- nvinfo : EIATTR_NUM_MBARRIERS
	.align		4
.L_25:
        /*012c*/ 	.byte	0x03, 0x38
        /*012e*/ 	.short	0x0004


	//----- nvinfo : EIATTR_EXIT_INSTR_OFFSETS
	.align		4
        /*0130*/ 	.byte	0x04, 0x1c
        /*0132*/ 	.short	(.L_27 - .L_26)


	//   ....[0]....
.L_26:
        /*0134*/ 	.word	0x00001570


	//   ....[1]....
        /*0138*/ 	.word	0x000016b0


	//   ....[2]....
        /*013c*/ 	.word	0x000016e0


	//   ....[3]....
        /*0140*/ 	.word	0x00003100


	//----- nvinfo : EIATTR_MAX_THREADS
	.align		4
.L_27:
        /*0144*/ 	.byte	0x04, 0x05
        /*0146*/ 	.short	(.L_29 - .L_28)
.L_28:
        /*0148*/ 	.word	0x00000120
        /*014c*/ 	.word	0x00000001
        /*0150*/ 	.word	0x00000001


	//----- nvinfo : EIATTR_CRS_STACK_SIZE
	.align		4
.L_29:
        /*0154*/ 	.byte	0x04, 0x1e
        /*0156*/ 	.short	(.L_31 - .L_30)
.L_30:
        /*0158*/ 	.word	0x00000000
.L_31:


//--------------------- .nv.callgraph             --------------------------
	.section	.nv.callgraph,"",@"SHT_CUDA_CALLGRAPH"
	.align	4
	.sectionentsize	8
	.align		4
        /*0000*/ 	.word	0x00000000
	.align		4
        /*0004*/ 	.word	0xffffffff
	.align		4
        /*0008*/ 	.word	0x00000000
	.align		4
        /*000c*/ 	.word	0xfffffffe
	.align		4
        /*0010*/ 	.word	0x00000000
	.align		4
        /*0014*/ 	.word	0xfffffffd
	.align		4
        /*0018*/ 	.word	0x00000000
	.align		4
        /*001c*/ 	.word	0xfffffffc


//--------------------- .nv.rel.action            --------------------------
	.section	.nv.rel.action,"",@"SHT_CUDA_RELOCINFO"
	.align	8
	.sectionentsize	8
        /*0000*/ 	.byte	0x73, 0x00, 0x00, 0x00, 0x00, 0x00, 0x00, 0x00, 0x00, 0x00, 0x00, 0x11, 0x25, 0x00, 0x05, 0x36


//--------------------- .nv.constant0.gemm_mma_kernel --------------------------
	.section	.nv.constant0.gemm_mma_kernel,"a",@progbits
	.sectionflags	@""
	.align	4
.nv.constant0.gemm_mma_kernel:
	.zero		388


//--------------------- .text.gemm_mma_kernel     --------------------------
	.section	.text.gemm_mma_kernel,"ax",@progbits
	.sectioninfo	@"SHI_REGISTERS=100"
	.align	128
        .global         gemm_mma_kernel
        .type           gemm_mma_kernel,@function
        .size           gemm_mma_kernel,(.L_x_39 - gemm_mma_kernel)
        .other          gemm_mma_kernel,@"STO_CUDA_ENTRY STV_DEFAULT"
gemm_mma_kernel:
.text.gemm_mma_kernel:
[----:B------:R-:W-:Y:S02]  /*0000*/  IMAD.MOV.U32 R1, RZ, RZ, c[0x0][0x28] ;  /* 0x00000a00ff017624 */ /* 0x000fe400078e00ff */
[----:B------:R-:W1:Y:S01]  /*0010*/  S2R R26, SR_TID.X ;  /* 0x00000000001a7919 */ /* 0x000e620000002100 */
[----:B------:R-:W-:Y:S01]  /*0020*/  ULDC.64 UR4, c[0x0][0x118] ;  /* 0x0000460000047ab9 */ /* 0x000fe20000000a00 */
[----:B-1----:R-:W-:-:S13]  /*0030*/  ISETP.NE.AND P0, PT, R26, RZ, PT ;  /* 0x000000ff1a00720c */ /* 0x002fda0003f05270 */
[----:B------:R-:W-:Y:S02]  /*0040*/  @!P0 IMAD.MOV.U32 R2, RZ, RZ, 0x3fffffe0 ;  /* 0x3fffffe0ff028424 */ /* 0x000fe400078e00ff */
[----:B------:R-:W-:Y:S02]  /*0050*/  @!P0 IMAD.MOV.U32 R3, RZ, RZ, 0x7fffffe0 ;  /* 0x7fffffe0ff038424 */ /* 0x000fe400078e00ff */
[----:B------:R-:W-:Y:S02]  /*0060*/  @!P0 IMAD.MOV.U32 R4, RZ, RZ, 0x3fffff00 ;  /* 0x3fffff00ff048424 */ /* 0x000fe400078e00ff */
[----:B------:R-:W-:Y:S01]  /*0070*/  @!P0 IMAD.MOV.U32 R5, RZ, RZ, 0x7fffff00 ;  /* 0x7fffff00ff058424 */ /* 0x000fe200078e00ff */
[----:B------:R1:W-:Y:S04]  /*0080*/  @!P0 STS.64 [RZ], R2 ;  /* 0x00000002ff008388 */ /* 0x0003e80000000a00 */
[----:B------:R1:W-:Y:S04]  /*0090*/  @!P0 STS.64 [0x8], R2 ;  /* 0x00000802ff008388 */ /* 0x0003e80000000a00 */
[----:B------:R1:W-:Y:S04]  /*00a0*/  @!P0 STS.64 [0x10], R4 ;  /* 0x00001004ff008388 */ /* 0x0003e80000000a00 */
[----:B------:R1:W-:Y:S04]  /*00b0*/  @!P0 STS.64 [0x18], R4 ;  /* 0x00001804ff008388 */ /* 0x0003e80000000a00 */
[----:B------:R-:W-:Y:S01]  /*00c0*/  BAR.SYNC.DEFER_BLOCKING 0x0 ;  /* 0x0000000000007b1d */ /* 0x000fe20000010000 */
[----:B------:R-:W-:-:S13]  /*00d0*/  ISETP.GE.AND P0, PT, R26, 0x20, PT ;  /* 0x000000201a00780c */ /* 0x000fda0003f06270 */
[----:B------:R-:W-:Y:S05]  /*00e0*/  @!P0 BRA `(.L_x_0) ;  /* 0x000015d000008947 */ /* 0x000fea0003800000 */
[----:B-1----:R-:W-:Y:S01]  /*00f0*/  IMAD.MOV.U32 R0, RZ, RZ, c[0x0][0x180] ;  /* 0x00006000ff007624 */ /* 0x002fe200078e00ff */
[----:B------:R-:W-:Y:S01]  /*0100*/  SHF.R.S32.HI R3, RZ, 0x1f, R26 ;  /* 0x0000001fff037819 */ /* 0x000fe2000001141a */
[----:B------:R-:W-:Y:S01]  /*0110*/  CS2R R90, SRZ ;  /* 0x00000000005a7805 */ /* 0x000fe2000001ff00 */
[----:B------:R-:W-:Y:S01]  /*0120*/  CS2R R38, SRZ ;  /* 0x0000000000267805 */ /* 0x000fe2000001ff00 */
[----:B------:R-:W-:Y:S01]  /*0130*/  CS2R R82, SRZ ;  /* 0x0000000000527805 */ /* 0x000fe2000001ff00 */
[----:B------:R-:W-:Y:S01]  /*0140*/  ISETP.GE.AND P0, PT, R0, 0x1, PT ;  /* 0x000000010000780c */ /* 0x000fe20003f06270 */
[----:B------:R-:W-:Y:S01]  /*0150*/  CS2R R78, SRZ ;  /* 0x00000000004e7805 */ /* 0x000fe2000001ff00 */
[----:B------:R-:W-:Y:S01]  /*0160*/  LEA.HI R87, R3, R26, RZ, 0x5 ;  /* 0x0000001a03577211 */ /* 0x000fe200078f28ff */
[----:B------:R-:W-:Y:S01]  /*0170*/  CS2R R74, SRZ ;  /* 0x00000000004a7805 */ /* 0x000fe2000001ff00 */
        /* <DEDUP_REMOVED lines=11> */
[----:B------:R-:W-:Y:S01]  /*0230*/  LEA.HI.SX32 R87, R87, 0xffffffff, 0x1b ;  /* 0xffffffff57577811 */ /* 0x000fe200078fdaff */
[----:B------:R-:W-:Y:S05]  /*0240*/  @!P0 BRA `(.L_x_1) ;  /* 0x000008f000008947 */ /* 0x000fea0003800000 */
[----:B------:R-:W-:Y:S01]  /*0250*/  IADD3 R0, R0, 0x1f, RZ ;  /* 0x0000001f00007810 */ /* 0x000fe20007ffe0ff */
[----:B------:R-:W-:Y:S01]  /*0260*/  BSSY B0, `(.L_x_1) ;  /* 0x000008d000007945 */ /* 0x000fe20003800000 */
[----:B------:R-:W-:Y:S01]  /*0270*/  IMAD.MOV.U32 R88, RZ, RZ, RZ ;  /* 0x000000ffff587224 */ /* 0x000fe200078e00ff */
[----:B------:R-:W-:Y:S01]  /*0280*/  CS2R R64, SRZ ;  /* 0x0000000000407805 */ /* 0x000fe2000001ff00 */
[----:B------:R-:W-:Y:S01]  /*0290*/  SHF.R.S32.HI R5, RZ, 0x1f, R0 ;  /* 0x0000001fff057819 */ /* 0x000fe20000011400 */
[----:B------:R-:W-:Y:S01]  /*02a0*/  IMAD.MOV.U32 R2, RZ, RZ, RZ ;  /* 0x000000ffff027224 */ /* 0x000fe200078e00ff */
[----:B------:R-:W-:Y:S01]  /*02b0*/  CS2R R68, SRZ ;  /* 0x0000000000447805 */ /* 0x000fe2000001ff00 */
[----:B------:R-:W-:Y:S01]  /*02c0*/  IMAD.MOV.U32 R66, RZ, RZ, RZ ;  /* 0x000000ffff427224 */ /* 0x000fe200078e00ff */
[----:B------:R-:W-:Y:S01]  /*02d0*/  LEA.HI R5, R5, R0, RZ, 0x5 ;  /* 0x0000000005057211 */ /* 0x000fe200078f28ff */
[----:B------:R-:W-:Y:S01]  /*02e0*/  IMAD.MOV.U32 R70, RZ, RZ, RZ ;  /* 0x000000ffff467224 */ /* 0x000fe200078e00ff */
[----:B------:R-:W-:Y:S01]  /*02f0*/  CS2R R72, SRZ ;  /* 0x0000000000487805 */ /* 0x000fe2000001ff00 */
        /* <DEDUP_REMOVED lines=10> */
[----:B------:R-:W-:-:S05]  /*03a0*/  SHF.R.S32.HI R89, RZ, 0x5, R5 ;  /* 0x00000005ff597819 */ /* 0x000fca0000011405 */
.L_x_4:
[----:B------:R-:W-:Y:S02]  /*03b0*/  BSSY B1, `(.L_x_2) ;  /* 0x000000b000017945 */ /* 0x000fe40003800000 */
.L_x_3:
[----:B------:R-:W-:Y:S01]  /*03c0*/  IMAD.SHL.U32 R0, R88, 0x8, RZ ;  /* 0x0000000858007824 */ /* 0x000fe200078e00ff */
[----:B------:R-:W-:Y:S01]  /*03d0*/  SHF.R.U32.HI R4, RZ, 0x1, R88 ;  /* 0x00000001ff047819 */ /* 0x000fe20000011658 */
[----:B------:R-:W-:Y:S03]  /*03e0*/  YIELD ;  /* 0x0000000000007946 */ /* 0x000fe60003800000 */
[----:B------:R-:W-:Y:S01]  /*03f0*/  LOP3.LUT R0, R0, 0x8, RZ, 0xc0, !PT ;  /* 0x0000000800007812 */ /* 0x000fe200078ec0ff */
[----:B------:R-:W-:-:S04]  /*0400*/  IMAD.U32 R4, R4, -0x80000000, RZ ;  /* 0x8000000004047824 */ /* 0x000fc800078e00ff */
[----:B------:R-:W1:Y:S01]  /*0410*/  LDS R5, [R0+0x4] ;  /* 0x0000040000057984 */ /* 0x000e620000000800 */
[----:B------:R-:W-:-:S04]  /*0420*/  LOP3.LUT R86, R4, 0x80000000, RZ, 0x3c, !PT ;  /* 0x8000000004567812 */ /* 0x000fc800078e3cff */
[----:B-1----:R-:W-:Y:S01]  /*0430*/  LOP3.LUT P0, RZ, R5, 0x80000000, R86, 0x48, !PT ;  /* 0x8000000005ff7812 */ /* 0x002fe20007804856 */
[----:B------:R-:W-:-:S12]  /*0440*/  NOP ;  /* 0x0000000000007918 */ /* 0x000fd80000000000 */
[----:B------:R-:W-:Y:S05]  /*0450*/  @!P0 BRA `(.L_x_3) ;  /* 0xffffff6000008947 */ /* 0x000fea000383ffff */
[----:B------:R-:W-:Y:S05]  /*0460*/  BSYNC B1 ;  /* 0x0000000000017941 */ /* 0x000fea0003800000 */
.L_x_2:
[----:B------:R-:W1:Y:S01]  /*0470*/  S2R R7, SR_LANEID ;  /* 0x0000000000077919 */ /* 0x000e620000000000 */
[----:B------:R-:W-:Y:S01]  /*0480*/  IMAD.SHL.U32 R4, R88, 0x2000, RZ ;  /* 0x0000200058047824 */ /* 0x000fe200078e00ff */
[----:B------:R-:W-:Y:S04]  /*0490*/  WARPSYNC 0xffffffff ;  /* 0xffffffff00007948 */ /* 0x000fe80003800000 */
[----:B------:R-:W-:-:S04]  /*04a0*/  LOP3.LUT R28, R4, 0x2000, RZ, 0xc0, !PT ;  /* 0x00002000041c7812 */ /* 0x000fc800078ec0ff */
[C---:B------:R-:W-:Y:S01]  /*04b0*/  IADD3 R19, R28.reuse, 0x40c0, RZ ;  /* 0x000040c01c137810 */ /* 0x040fe20007ffe0ff */
[----:B------:R-:W-:Y:S01]  /*04c0*/  IMAD R16, R87, 0x400, R28 ;  /* 0x0000040057107824 */ /* 0x000fe200078e021c */
[C---:B------:R-:W-:Y:S02]  /*04d0*/  IADD3 R29, R28.reuse, 0x5080, RZ ;  /* 0x000050801c1d7810 */ /* 0x040fe40007ffe0ff */
[----:B------:R-:W-:Y:S02]  /*04e0*/  IADD3 R31, R28, 0x50a0, RZ ;  /* 0x000050a01c1f7810 */ /* 0x000fe40007ffe0ff */
[C---:B------:R-:W-:Y:S02]  /*04f0*/  IADD3 R4, R16.reuse, 0x80, RZ ;  /* 0x0000008010047810 */ /* 0x040fe40007ffe0ff */
[----:B------:R-:W-:Y:S02]  /*0500*/  IADD3 R16, R16, 0xa0, RZ ;  /* 0x000000a010107810 */ /* 0x000fe40007ffe0ff */
[----:B------:R-:W-:-:S02]  /*0510*/  IADD3 R33, R28, 0x50c0, RZ ;  /* 0x000050c01c217810 */ /* 0x000fc40007ffe0ff */
[C---:B------:R-:W-:Y:S02]  /*0520*/  IADD3 R37, R28.reuse, 0x50e0, RZ ;  /* 0x000050e01c257810 */ /* 0x040fe40007ffe0ff */
[--C-:B-1----:R-:W-:Y:S02]  /*0530*/  SHF.R.U32.HI R5, RZ, 0x3, R7.reuse ;  /* 0x00000003ff057819 */ /* 0x102fe40000011607 */
[----:B------:R-:W-:Y:S02]  /*0540*/  LOP3.LUT R6, R7, 0x7, RZ, 0xc0, !PT ;  /* 0x0000000707067812 */ /* 0x000fe400078ec0ff */
[----:B------:R-:W-:Y:S01]  /*0550*/  SHF.R.U32.HI R7, RZ, 0x4, R7 ;  /* 0x00000004ff077819 */ /* 0x000fe20000011607 */
[----:B------:R-:W-:Y:S01]  /*0560*/  IMAD.SHL.U32 R5, R5, 0x8, RZ ;  /* 0x0000000805057824 */ /* 0x000fe200078e00ff */
[C---:B------:R-:W-:Y:S02]  /*0570*/  IADD3 R45, R28.reuse, 0x5120, RZ ;  /* 0x000051201c2d7810 */ /* 0x040fe40007ffe0ff */
[----:B------:R-:W-:Y:S01]  /*0580*/  IADD3 R49, R28, 0x5140, RZ ;  /* 0x000051401c317810 */ /* 0x000fe20007ffe0ff */
[----:B------:R-:W-:Y:S01]  /*0590*/  IMAD.SHL.U32 R7, R7, 0x8, RZ ;  /* 0x0000000807077824 */ /* 0x000fe200078e00ff */
[----:B------:R-:W-:-:S02]  /*05a0*/  LOP3.LUT R6, R5, 0x8, R6, 0xe2, !PT ;  /* 0x0000000805067812 */ /* 0x000fc400078ee206 */
[C---:B------:R-:W-:Y:S02]  /*05b0*/  IADD3 R5, R28.reuse, 0x4080, RZ ;  /* 0x000040801c057810 */ /* 0x040fe40007ffe0ff */
[----:B------:R-:W-:Y:S01]  /*05c0*/  IADD3 R53, R28, 0x5160, RZ ;  /* 0x000051601c357810 */ /* 0x000fe20007ffe0ff */
[C-C-:B------:R-:W-:Y:S02]  /*05d0*/  IMAD R17, R6.reuse, 0x20, R7.reuse ;  /* 0x0000002006117824 */ /* 0x140fe400078e0207 */
[----:B------:R-:W-:Y:S01]  /*05e0*/  IMAD R52, R6, 0x80, R7 ;  /* 0x0000008006347824 */ /* 0x000fe200078e0207 */
[----:B------:R-:W-:Y:S01]  /*05f0*/  IADD3 R7, R28, 0x40a0, RZ ;  /* 0x000040a01c077810 */ /* 0x000fe20007ffe0ff */
[----:B------:R-:W-:Y:S02]  /*0600*/  IMAD.U32 R4, R17, 0x2, R4 ;  /* 0x0000000211047824 */ /* 0x000fe400078e0004 */
[C---:B------:R-:W-:Y:S02]  /*0610*/  IMAD.U32 R12, R52.reuse, 0x2, R5 ;  /* 0x00000002340c7824 */ /* 0x040fe400078e0005 */
[----:B------:R-:W-:-:S02]  /*0620*/  IMAD.U32 R8, R52, 0x2, R7 ;  /* 0x0000000234087824 */ /* 0x000fc400078e0007 */
[----:B------:R-:W-:Y:S01]  /*0630*/  LDSM.16.M88.4 R4, [R4] ;  /* 0x000000000404783b */ /* 0x000fe20000000200 */
[----:B------:R-:W-:Y:S02]  /*0640*/  IMAD.U32 R19, R52, 0x2, R19 ;  /* 0x0000000234137824 */ /* 0x000fe400078e0013 */
[----:B------:R-:W-:Y:S01]  /*0650*/  IMAD.U32 R30, R17, 0x2, R16 ;  /* 0x00000002111e7824 */ /* 0x000fe200078e0010 */
[----:B------:R-:W1:Y:S01]  /*0660*/  LDSM.16.MT88.4 R12, [R12] ;  /* 0x000000000c0c783b */ /* 0x000e620000004200 */
[----:B------:R-:W-:Y:S01]  /*0670*/  IADD3 R17, R28, 0x4160, RZ ;  /* 0x000041601c117810 */ /* 0x000fe20007ffe0ff */
[C---:B------:R-:W-:Y:S02]  /*0680*/  IMAD.U32 R32, R52.reuse, 0x2, R29 ;  /* 0x0000000234207824 */ /* 0x040fe400078e001d */
[----:B------:R-:W2:Y:S01]  /*0690*/  LDSM.16.MT88.4 R8, [R8] ;  /* 0x000000000808783b */ /* 0x000ea20000004200 */
[C---:B------:R-:W-:Y:S02]  /*06a0*/  IMAD.U32 R36, R52.reuse, 0x2, R31 ;  /* 0x0000000234247824 */ /* 0x040fe400078e001f */
[C---:B------:R-:W-:Y:S01]  /*06b0*/  IMAD.U32 R24, R52.reuse, 0x2, R17 ;  /* 0x0000000234187824 */ /* 0x040fe200078e0011 */
[----:B------:R-:W3:Y:S01]  /*06c0*/  LDSM.16.MT88.4 R60, [R19] ;  /* 0x00000000133c783b */ /* 0x000ee20000004200 */
[----:B------:R-:W-:-:S02]  /*06d0*/  IMAD.U32 R44, R52, 0x2, R37 ;  /* 0x00000002342c7824 */ /* 0x000fc400078e0025 */
[C---:B------:R-:W-:Y:S02]  /*06e0*/  IMAD.U32 R54, R52.reuse, 0x2, R45 ;  /* 0x0000000234367824 */ /* 0x040fe400078e002d */
[----:B------:R-:W4:Y:S01]  /*06f0*/  LDSM.16.MT88.4 R24, [R24] ;  /* 0x000000001818783b */ /* 0x000f220000004200 */
[----:B------:R-:W-:-:S03]  /*0700*/  IMAD.U32 R56, R52, 0x2, R49 ;  /* 0x0000000234387824 */ /* 0x000fc600078e0031 */
[----:B------:R-:W-:Y:S04]  /*0710*/  LDSM.16.MT88.4 R44, [R44] ;  /* 0x000000002c2c783b */ /* 0x000fe80000004200 */
[----:B------:R-:W-:Y:S01]  /*0720*/  LDSM.16.MT88.4 R56, [R56] ;  /* 0x000000003838783b */ /* 0x000fe20000004200 */
[C---:B-1----:R-:W-:Y:S07]  /*0730*/  HMMA.16816.F16 R84, R4.reuse, R12, R84 ;  /* 0x0000000c0454723c */ /* 0x042fee0000000854 */
[----:B------:R-:W-:Y:S01]  /*0740*/  IADD3 R13, R28, 0x4120, RZ ;  /* 0x000041201c0d7810 */ /* 0x000fe20007ffe0ff */
[----:B------:R-:W-:Y:S04]  /*0750*/  HMMA.16816.F16 R90, R4, R14, R90 ;  /* 0x0000000e045a723c */ /* 0x000fe8000000085a */
[----:B------:R-:W-:-:S03]  /*0760*/  IMAD.U32 R16, R52, 0x2, R13 ;  /* 0x0000000234107824 */ /* 0x000fc600078e000d */
[----:B------:R-:W-:Y:S01]  /*0770*/  IADD3 R15, R28, 0x4140, RZ ;  /* 0x000041401c0f7810 */ /* 0x000fe20007ffe0ff */
[----:B--2---:R-:W-:Y:S02]  /*0780*/  HMMA.16816.F16 R92, R4, R8, R92 ;  /* 0x00000008045c723c */ /* 0x004fe4000000085c */
[----:B------:R-:W1:Y:S02]  /*0790*/  LDSM.16.MT88.4 R16, [R16] ;  /* 0x000000001010783b */ /* 0x000e640000004200 */
[----:B------:R-:W-:-:S03]  /*07a0*/  IMAD.U32 R20, R52, 0x2, R15 ;  /* 0x0000000234147824 */ /* 0x000fc600078e000f */
[----:B------:R-:W-:Y:S01]  /*07b0*/  IADD3 R9, R28, 0x40e0, RZ ;  /* 0x000040e01c097810 */ /* 0x000fe20007ffe0ff */
[C---:B------:R-:W-:Y:S01]  /*07c0*/  HMMA.16816.F16 R94, R4.reuse, R10, R38 ;  /* 0x0000000a045e723c */ /* 0x040fe20000000826 */
[----:B------:R-:W-:Y:S03]  /*07d0*/  LDSM.16.MT88.4 R36, [R36] ;  /* 0x000000002424783b */ /* 0x000fe60000004200 */
[----:B------:R-:W-:Y:S01]  /*07e0*/  IMAD.U32 R9, R52, 0x2, R9 ;  /* 0x0000000234097824 */ /* 0x000fe200078e0009 */
[----:B------:R-:W-:Y:S02]  /*07f0*/  LDSM.16.MT88.4 R20, [R20] ;  /* 0x000000001414783b */ /* 0x000fe40000004200 */
[----:B------:R-:W-:Y:S01]  /*0800*/  IADD3 R11, R28, 0x4100, RZ ;  /* 0x000041001c0b7810 */ /* 0x000fe20007ffe0ff */
[----:B---3--:R-:W-:Y:S04]  /*0810*/  HMMA.16816.F16 R96, R4, R60, R40 ;  /* 0x0000003c0460723c */ /* 0x008fe80000000828 */
[----:B------:R-:W-:-:S02]  /*0820*/  IMAD.U32 R12, R52, 0x2, R11 ;  /* 0x00000002340c7824 */ /* 0x000fc400078e000b */
[----:B------:R-:W2:Y:S01]  /*0830*/  LDSM.16.MT88.4 R8, [R9] ;  /* 0x000000000908783b */ /* 0x000ea20000004200 */
[----:B------:R-:W-:Y:S01]  /*0840*/  IADD3 R41, R28, 0x5100, RZ ;  /* 0x000051001c297810 */ /* 0x000fe20007ffe0ff */
[C---:B------:R-:W-:Y:S01]  /*0850*/  IMAD.U32 R40, R52.reuse, 0x2, R33 ;  /* 0x0000000234287824 */ /* 0x040fe200078e0021 */
[C---:B------:R-:W-:Y:S01]  /*0860*/  HMMA.16816.F16 R82, R4.reuse, R62, R82 ;  /* 0x0000003e0452723c */ /* 0x040fe20000000852 */
[----:B------:R-:W3:Y:S01]  /*0870*/  LDSM.16.MT88.4 R12, [R12] ;  /* 0x000000000c0c783b */ /* 0x000ee20000004200 */
[C---:B------:R-:W-:Y:S02]  /*0880*/  IMAD.U32 R60, R52.reuse, 0x2, R53 ;  /* 0x00000002343c7824 */ /* 0x040fe400078e0035 */
[----:B------:R-:W-:Y:S01]  /*0890*/  IMAD.U32 R48, R52, 0x2, R41 ;  /* 0x0000000234307824 */ /* 0x000fe200078e0029 */
[----:B------:R-:W-:Y:S03]  /*08a0*/  LDSM.16.M88.4 R28, [R30] ;  /* 0x000000001e1c783b */ /* 0x000fe60000000200 */
[C---:B----4-:R-:W-:Y:S01]  /*08b0*/  HMMA.16816.F16 R24, R4.reuse, R24, R64 ;  /* 0x000000180418723c */ /* 0x050fe20000000840 */
[----:B------:R-:W4:Y:S04]  /*08c0*/  LDSM.16.MT88.4 R32, [R32] ;  /* 0x000000002020783b */ /* 0x000f280000004200 */
[----:B------:R-:W5:Y:S03]  /*08d0*/  LDSM.16.MT88.4 R40, [R40] ;  /* 0x000000002828783b */ /* 0x000f660000004200 */
[C---:B------:R-:W-:Y:S01]  /*08e0*/  HMMA.16816.F16 R2, R4.reuse, R26, R2 ;  /* 0x0000001a0402723c */ /* 0x040fe20000000802 */
[----:B------:R-:W4:Y:S04]  /*08f0*/  LDSM.16.MT88.4 R48, [R48] ;  /* 0x000000003030783b */ /* 0x000f280000004200 */
[----:B------:R-:W4:Y:S03]  /*0900*/  LDSM.16.MT88.4 R52, [R54] ;  /* 0x000000003634783b */ /* 0x000f260000004200 */
[C---:B-1----:R-:W-:Y:S01]  /*0910*/  HMMA.16816.F16 R16, R4.reuse, R16, R72 ;  /* 0x000000100410723c */ /* 0x042fe20000000848 */
[----:B------:R-:W1:Y:S07]  /*0920*/  LDSM.16.MT88.4 R60, [R60] ;  /* 0x000000003c3c783b */ /* 0x000e6e0000004200 */
[C---:B------:R-:W-:Y:S08]  /*0930*/  HMMA.16816.F16 R18, R4.reuse, R18, R70 ;  /* 0x000000120412723c */ /* 0x040ff00000000846 */
[C---:B--2---:R-:W-:Y:S08]  /*0940*/  HMMA.16816.F16 R8, R4.reuse, R8, R80 ;  /* 0x000000080408723c */ /* 0x044ff00000000850 */
[C---:B------:R-:W-:Y:S08]  /*0950*/  HMMA.16816.F16 R10, R4.reuse, R10, R78 ;  /* 0x0000000a040a723c */ /* 0x040ff0000000084e */
[C---:B---3--:R-:W-:Y:S08]  /*0960*/  HMMA.16816.F16 R12, R4.reuse, R12, R76 ;  /* 0x0000000c040c723c */ /* 0x048ff0000000084c */
[C---:B------:R-:W-:Y:S08]  /*0970*/  HMMA.16816.F16 R14, R4.reuse, R14, R74 ;  /* 0x0000000e040e723c */ /* 0x040ff0000000084a */
[C---:B------:R-:W-:Y:S08]  /*0980*/  HMMA.16816.F16 R20, R4.reuse, R20, R68 ;  /* 0x000000140414723c */ /* 0x040ff00000000844 */
[----:B------:R-:W-:Y:S08]  /*0990*/  HMMA.16816.F16 R22, R4, R22, R66 ;  /* 0x000000160416723c */ /* 0x000ff00000000842 */
[C---:B----4-:R-:W-:Y:S08]  /*09a0*/  HMMA.16816.F16 R84, R28.reuse, R32, R84 ;  /* 0x000000201c54723c */ /* 0x050ff00000000854 */
[C---:B------:R-:W-:Y:S08]  /*09b0*/  HMMA.16816.F16 R90, R28.reuse, R34, R90 ;  /* 0x000000221c5a723c */ /* 0x040ff0000000085a */
[C---:B------:R-:W-:Y:S08]  /*09c0*/  HMMA.16816.F16 R92, R28.reuse, R36, R92 ;  /* 0x000000241c5c723c */ /* 0x040ff0000000085c */
[C---:B------:R-:W-:Y:S08]  /*09d0*/  HMMA.16816.F16 R38, R28.reuse, R38, R94 ;  /* 0x000000261c26723c */ /* 0x040ff0000000085e */
[C---:B-----5:R-:W-:Y:S08]  /*09e0*/  HMMA.16816.F16 R40, R28.reuse, R40, R96 ;  /* 0x000000281c28723c */ /* 0x060ff00000000860 */
[C---:B------:R-:W-:Y:S08]  /*09f0*/  HMMA.16816.F16 R82, R28.reuse, R42, R82 ;  /* 0x0000002a1c52723c */ /* 0x040ff00000000852 */
        /* <DEDUP_REMOVED lines=8> */
[C---:B-1----:R-:W-:Y:S08]  /*0a80*/  HMMA.16816.F16 R64, R28.reuse, R60, R24 ;  /* 0x0000003c1c40723c */ /* 0x042ff00000000818 */
[----:B------:R-:W-:Y:S01]  /*0a90*/  HMMA.16816.F16 R2, R28, R62, R2 ;  /* 0x0000003e1c02723c */ /* 0x000fe20000000802 */
[----:B------:R-:W-:Y:S01]  /*0aa0*/  @!PT LDS RZ, [RZ] ;  /* 0x00000000fffff984 */ /* 0x000fe20000000800 */
[----:B------:R-:W-:Y:S01]  /*0ab0*/  @!PT LDS RZ, [RZ] ;  /* 0x00000000fffff984 */ /* 0x000fe20000000800 */
[----:B------:R-:W-:Y:S01]  /*0ac0*/  @!PT LDS RZ, [RZ] ;  /* 0x00000000fffff984 */ /* 0x000fe20000000800 */
[----:B------:R-:W-:Y:S01]  /*0ad0*/  @!PT LDS RZ, [RZ] ;  /* 0x00000000fffff984 */ /* 0x000fe20000000800 */
[----:B------:R-:W-:Y:S07]  /*0ae0*/  MEMBAR.ALL.CTA ;  /* 0x0000000000007992 */ /* 0x000fee0000008000 */
[----:B------:R-:W-:Y:S01]  /*0af0*/  IADD3 R88, R88, 0x1, RZ ;  /* 0x0000000158587810 */ /* 0x000fe20007ffe0ff */
[----:B------:R1:W-:Y:S03]  /*0b00*/  ATOMS.ARRIVE.64 RZ, [R0+URZ+0x10] ;  /* 0x0000100000ff7f8c */ /* 0x0003e6000c80043f */
[----:B------:R-:W-:-:S13]  /*0b10*/  ISETP.GE.AND P0, PT, R88, R89, PT ;  /* 0x000000595800720c */ /* 0x000fda0003f06270 */
[----:B-1----:R-:W-:Y:S05]  /*0b20*/  @!P0 BRA `(.L_x_4) ;  /* 0xfffff88000008947 */ /* 0x002fea000383ffff */
[----:B------:R-:W-:Y:S05]  /*0b30*/  BSYNC B0 ;  /* 0x0000000000007941 */ /* 0x000fea0003800000 */
.L_x_1:
[----:B------:R-:W1:Y:S04]  /*0b40*/  S2R R0, SR_CTAID.Y ;  /* 0x0000000000007919 */ /* 0x000e680000002600 */
[----:B------:R-:W2:Y:S01]  /*0b50*/  S2R R5, SR_CTAID.X ;  /* 0x0000000000057919 */ /* 0x000ea20000002500 */
[----:B-1----:R-:W-:-:S04]  /*0b60*/  IMAD R0, R0, 0x8, R87 ;  /* 0x0000000800007824 */ /* 0x002fc800078e0257 */
[----:B------:R-:W-:Y:S02]  /*0b70*/  IMAD.SHL.U32 R4, R0, 0x10, RZ ;  /* 0x0000001000047824 */ /* 0x000fe400078e00ff */
[----:B--2---:R-:W-:-:S03]  /*0b80*/  IMAD.SHL.U32 R5, R5, 0x80, RZ ;  /* 0x0000008005057824 */ /* 0x004fc600078e00ff */
[C---:B------:R-:W-:Y:S01]  /*0b90*/  ISETP.GE.AND P0, PT, R4.reuse, c[0x0][0x178], PT ;  /* 0x00005e0004007a0c */ /* 0x040fe20003f06270 */
[----:B------:R-:W-:Y:S01]  /*0ba0*/  IMAD R4, R4, c[0x0][0x17c], RZ ;  /* 0x00005f0004047a24 */ /* 0x000fe200078e02ff */
[C---:B------:R-:W-:Y:S02]  /*0bb0*/  IADD3 R13, R5.reuse, 0x10, RZ ;  /* 0x00000010050d7810 */ /* 0x040fe40007ffe0ff */
[C---:B------:R-:W-:Y:S02]  /*0bc0*/  ISETP.GE.OR P1, PT, R5.reuse, c[0x0][0x17c], P0 ;  /* 0x00005f0005007a0c */ /* 0x040fe40000726670 */
[----:B------:R-:W-:Y:S02]  /*0bd0*/  IADD3 R15, R5, 0x20, RZ ;  /* 0x00000020050f7810 */ /* 0x000fe40007ffe0ff */
[----:B------:R-:W-:-:S09]  /*0be0*/  SHF.R.S32.HI R0, RZ, 0x1f, R4 ;  /* 0x0000001fff007819 */ /* 0x000fd20000011404 */
[----:B------:R-:W-:Y:S05]  /*0bf0*/  @P1 BRA `(.L_x_5) ;  /* 0x0000013000001947 */ /* 0x000fea0003800000 */
[----:B------:R-:W1:Y:S01]  /*0c00*/  S2R R6, SR_LANEID ;  /* 0x0000000000067919 */ /* 0x000e620000000000 */
[----:B------:R-:W-:Y:S01]  /*0c10*/  IMAD.MOV.U32 R11, RZ, RZ, c[0x0][0x17c] ;  /* 0x00005f00ff0b7624 */ /* 0x000fe200078e00ff */
[C---:B------:R-:W-:Y:S01]  /*0c20*/  IADD3 R8, P1, R5.reuse, R4, RZ ;  /* 0x0000000405087210 */ /* 0x040fe20007f3e0ff */
[----:B------:R-:W-:Y:S01]  /*0c30*/  IMAD.MOV.U32 R7, RZ, RZ, RZ ;  /* 0x000000ffff077224 */ /* 0x000fe200078e00ff */
[----:B------:R-:W-:Y:S02]  /*0c40*/  WARPSYNC 0xffffffff ;  /* 0xffffffff00007948 */ /* 0x000fe40003800000 */
[----:B------:R-:W-:Y:S02]  /*0c50*/  SHF.R.U32.HI R11, RZ, 0x1, R11 ;  /* 0x00000001ff0b7819 */ /* 0x000fe4000001160b */
[----:B------:R-:W-:Y:S02]  /*0c60*/  LEA.HI.X.SX32 R19, R5, R0, 0x1, P1 ;  /* 0x0000000005137211 */ /* 0x000fe400008f0eff */
[----:B------:R-:W-:-:S02]  /*0c70*/  LEA R17, P1, R8, c[0x0][0x170], 0x1 ;  /* 0x00005c0008117a11 */ /* 0x000fc400078208ff */
[----:B-1----:R-:W-:Y:S02]  /*0c80*/  SHF.R.U32.HI R9, RZ, 0x2, R6 ;  /* 0x00000002ff097819 */ /* 0x002fe40000011606 */
[----:B------:R-:W-:-:S05]  /*0c90*/  LOP3.LUT R6, R6, 0x3, RZ, 0xc0, !PT ;  /* 0x0000000306067812 */ /* 0x000fca00078ec0ff */
[----:B------:R-:W-:Y:S01]  /*0ca0*/  IMAD.WIDE.U32 R6, R9, R11, R6 ;  /* 0x0000000b09067225 */ /* 0x000fe200078e0006 */
[----:B------:R-:W-:-:S04]  /*0cb0*/  LEA.HI.X R9, R8, c[0x0][0x174], R19, 0x1, P1 ;  /* 0x00005d0008097a11 */ /* 0x000fc800008f0c13 */
[----:B------:R-:W-:-:S04]  /*0cc0*/  LEA R8, P1, R6, R17, 0x2 ;  /* 0x0000001106087211 */ /* 0x000fc800078210ff */
[----:B------:R-:W-:-:S05]  /*0cd0*/  LEA.HI.X R9, R6, R9, R7, 0x2, P1 ;  /* 0x0000000906097211 */ /* 0x000fca00008f1407 */
[----:B------:R-:W-:Y:S01]  /*0ce0*/  IMAD.WIDE.U32 R6, R11, 0x20, R8 ;  /* 0x000000200b067825 */ /* 0x000fe200078e0008 */
[----:B------:R1:W-:Y:S04]  /*0cf0*/  STG.E [R8.64], R84 ;  /* 0x0000005408007986 */ /* 0x0003e8000c101904 */
[----:B------:R1:W-:Y:S04]  /*0d00*/  STG.E [R6.64], R85 ;  /* 0x0000005506007986 */ /* 0x0003e8000c101904 */
[----:B------:R1:W-:Y:S04]  /*0d10*/  STG.E [R8.64+0x10], R90 ;  /* 0x0000105a08007986 */ /* 0x0003e8000c101904 */
[----:B------:R1:W-:Y:S02]  /*0d20*/  STG.E [R6.64+0x10], R91 ;  /* 0x0000105b06007986 */ /* 0x0003e4000c101904 */
.L_x_5:
[----:B------:R-:W-:Y:S02]  /*0d30*/  ISETP.GE.OR P6, PT, R13, c[0x0][0x17c], P0 ;  /* 0x00005f000d007a0c */ /* 0x000fe400007c6670 */
[----:B------:R-:W-:-:S02]  /*0d40*/  IADD3 R11, R5, 0x30, RZ ;  /* 0x00000030050b7810 */ /* 0x000fc40007ffe0ff */
[C---:B------:R-:W-:Y:S02]  /*0d50*/  IADD3 R17, R5.reuse, 0x40, RZ ;  /* 0x0000004005117810 */ /* 0x040fe40007ffe0ff */
[C---:B------:R-:W-:Y:S02]  /*0d60*/  IADD3 R19, R5.reuse, 0x50, RZ ;  /* 0x0000005005137810 */ /* 0x040fe40007ffe0ff */
[C---:B------:R-:W-:Y:S02]  /*0d70*/  IADD3 R21, R5.reuse, 0x60, RZ ;  /* 0x0000006005157810 */ /* 0x040fe40007ffe0ff */
[----:B------:R-:W-:Y:S02]  /*0d80*/  IADD3 R5, R5, 0x70, RZ ;  /* 0x0000007005057810 */ /* 0x000fe40007ffe0ff */
[----:B------:R-:W-:Y:S02]  /*0d90*/  ISETP.GE.OR P5, PT, R15, c[0x0][0x17c], P0 ;  /* 0x00005f000f007a0c */ /* 0x000fe400007a6670 */
[----:B------:R-:W-:-:S02]  /*0da0*/  ISETP.GE.OR P4, PT, R11, c[0x0][0x17c], P0 ;  /* 0x00005f000b007a0c */ /* 0x000fc40000786670 */
[----:B------:R-:W-:Y:S02]  /*0db0*/  ISETP.GE.OR P3, PT, R17, c[0x0][0x17c], P0 ;  /* 0x00005f0011007a0c */ /* 0x000fe40000766670 */
[----:B------:R-:W-:Y:S02]  /*0dc0*/  ISETP.GE.OR P2, PT, R19, c[0x0][0x17c], P0 ;  /* 0x00005f0013007a0c */ /* 0x000fe40000746670 */
[----:B------:R-:W-:Y:S02]  /*0dd0*/  ISETP.GE.OR P1, PT, R21, c[0x0][0x17c], P0 ;  /* 0x00005f0015007a0c */ /* 0x000fe40000726670 */
[----:B------:R-:W-:Y:S01]  /*0de0*/  ISETP.GE.OR P0, PT, R5, c[0x0][0x17c], P0 ;  /* 0x00005f0005007a0c */ /* 0x000fe20000706670 */
[----:B------:R-:W-:Y:S07]  /*0df0*/  @P6 BRA `(.L_x_6) ;  /* 0x0000013000006947 */ /* 0x000fee0003800000 */
[----:B-1----:R-:W1:Y:S01]  /*0e00*/  S2R R6, SR_LANEID ;  /* 0x0000000000067919 */ /* 0x002e620000000000 */
[----:B------:R-:W-:Y:S01]  /*0e10*/  IMAD.MOV.U32 R7, RZ, RZ, c[0x0][0x17c] ;  /* 0x00005f00ff077624 */ /* 0x000fe200078e00ff */
[----:B------:R-:W-:Y:S01]  /*0e20*/  IADD3 R10, P6, R4, R13, RZ ;  /* 0x0000000d040a7210 */ /* 0x000fe20007fde0ff */
[----:B------:R-:W-:Y:S03]  /*0e30*/  WARPSYNC 0xffffffff ;  /* 0xffffffff00007948 */ /* 0x000fe60003800000 */
[----:B------:R-:W-:Y:S01]  /*0e40*/  SHF.R.U32.HI R25, RZ, 0x1, R7 ;  /* 0x00000001ff197819 */ /* 0x000fe20000011607 */
[----:B------:R-:W-:Y:S01]  /*0e50*/  IMAD.MOV.U32 R7, RZ, RZ, RZ ;  /* 0x000000ffff077224 */ /* 0x000fe200078e00ff */
[----:B------:R-:W-:-:S02]  /*0e60*/  LEA.HI.X.SX32 R23, R13, R0, 0x1, P6 ;  /* 0x000000000d177211 */ /* 0x000fc400030f0eff */
[----:B------:R-:W-:Y:S02]  /*0e70*/  LEA R13, P6, R10, c[0x0][0x170], 0x1 ;  /* 0x00005c000a0d7a11 */ /* 0x000fe400078c08ff */
        /* <DEDUP_REMOVED lines=11> */
.L_x_6:
[----:B------:R-:W-:Y:S05]  /*0f30*/  @P5 BRA `(.L_x_7) ;  /* 0x0000013000005947 */ /* 0x000fea0003800000 */
        /* <DEDUP_REMOVED lines=19> */
.L_x_7:
        /* <DEDUP_REMOVED lines=20> */
.L_x_8:
        /* <DEDUP_REMOVED lines=20> */
.L_x_9:
        /* <DEDUP_REMOVED lines=20> */
.L_x_10:
        /* <DEDUP_REMOVED lines=20> */
.L_x_11:
[----:B------:R-:W-:Y:S05]  /*1570*/  @P0 EXIT ;  /* 0x000000000000094d */ /* 0x000fea0003800000 */
[----:B-1----:R-:W1:Y:S01]  /*1580*/  S2R R6, SR_LANEID ;  /* 0x0000000000067919 */ /* 0x002e620000000000 */
[----:B------:R-:W-:Y:S01]  /*1590*/  IMAD.MOV.U32 R9, RZ, RZ, c[0x0][0x17c] ;  /* 0x00005f00ff097624 */ /* 0x000fe200078e00ff */
[----:B------:R-:W-:Y:S01]  /*15a0*/  IADD3 R8, P0, R4, R5, RZ ;  /* 0x0000000504087210 */ /* 0x000fe20007f1e0ff */
[----:B------:R-:W-:Y:S03]  /*15b0*/  WARPSYNC 0xffffffff ;  /* 0xffffffff00007948 */ /* 0x000fe60003800000 */
[----:B------:R-:W-:-:S02]  /*15c0*/  SHF.R.U32.HI R13, RZ, 0x1, R9 ;  /* 0x00000001ff0d7819 */ /* 0x000fc40000011609 */
[----:B------:R-:W-:Y:S01]  /*15d0*/  LEA.HI.X.SX32 R11, R5, R0, 0x1, P0 ;  /* 0x00000000050b7211 */ /* 0x000fe200000f0eff */
[----:B------:R-:W-:Y:S01]  /*15e0*/  IMAD.MOV.U32 R5, RZ, RZ, RZ ;  /* 0x000000ffff057224 */ /* 0x000fe200078e00ff */
        /* <DEDUP_REMOVED lines=8> */
[----:B------:R-:W-:Y:S04]  /*1670*/  STG.E [R4.64], R64 ;  /* 0x0000004004007986 */ /* 0x000fe8000c101904 */
[----:B------:R-:W-:Y:S04]  /*1680*/  STG.E [R6.64], R65 ;  /* 0x0000004106007986 */ /* 0x000fe8000c101904 */
[----:B------:R-:W-:Y:S04]  /*1690*/  STG.E [R4.64+0x10], R2 ;  /* 0x0000100204007986 */ /* 0x000fe8000c101904 */
[----:B------:R-:W-:Y:S01]  /*16a0*/  STG.E [R6.64+0x10], R3 ;  /* 0x0000100306007986 */ /* 0x000fe2000c101904 */
[----:B------:R-:W-:Y:S05]  /*16b0*/  EXIT ;  /* 0x000000000000794d */ /* 0x000fea0003800000 */
.L_x_0:
[----:B-1----:R-:W-:-:S05]  /*16c0*/  IMAD.MOV.U32 R0, RZ, RZ, c[0x0][0x180] ;  /* 0x00006000ff007624 */ /* 0x002fca00078e00ff */
[----:B------:R-:W-:-:S13]  /*16d0*/  ISETP.GE.AND P0, PT, R0, 0x1, PT ;  /* 0x000000010000780c */ /* 0x000fda0003f06270 */
[----:B------:R-:W-:Y:S05]  /*16e0*/  @!P0 EXIT ;  /* 0x000000000000894d */ /* 0x000fea0003800000 */
[----:B------:R-:W-:Y:S01]  /*16f0*/  IADD3 R3, R0, 0x1f, RZ ;  /* 0x0000001f00037810 */ /* 0x000fe20007ffe0ff */
[C---:B------:R-:W-:Y:S01]  /*1700*/  IMAD.SHL.U32 R2, R26.reuse, 0x8, RZ ;  /* 0x000000081a027824 */ /* 0x040fe200078e00ff */
[C---:B------:R-:W-:Y:S02]  /*1710*/  IADD3 R0, R26.reuse, 0x20, RZ ;  /* 0x000000201a007810 */ /* 0x040fe40007ffe0ff */
[----:B------:R-:W-:Y:S02]  /*1720*/  SHF.R.S32.HI R4, RZ, 0x1f, R3 ;  /* 0x0000001fff047819 */ /* 0x000fe40000011403 */
[----:B------:R-:W-:Y:S01]  /*1730*/  IADD3 R8, R26, 0x40, RZ ;  /* 0x000000401a087810 */ /* 0x000fe20007ffe0ff */
[----:B------:R-:W-:Y:S01]  /*1740*/  IMAD.SHL.U32 R6, R0, 0x8, RZ ;  /* 0x0000000800067824 */ /* 0x000fe200078e00ff */
[----:B------:R-:W-:Y:S02]  /*1750*/  SHF.R.S32.HI R5, RZ, 0x1f, R0 ;  /* 0x0000001fff057819 */ /* 0x000fe40000011400 */
[----:B------:R-:W-:-:S02]  /*1760*/  LEA.HI R22, R4, R3, RZ, 0x5 ;  /* 0x0000000304167211 */ /* 0x000fc400078f28ff */
[----:B------:R-:W-:Y:S02]  /*1770*/  SHF.R.S32.HI R3, RZ, 0x1f, R2 ;  /* 0x0000001fff037819 */ /* 0x000fe40000011402 */
[----:B------:R-:W-:Y:S02]  /*1780*/  SHF.R.S32.HI R7, RZ, 0x1f, R8 ;  /* 0x0000001fff077819 */ /* 0x000fe40000011408 */
[CC--:B------:R-:W-:Y:S02]  /*1790*/  LEA.HI R14, R5.reuse, R0.reuse, RZ, 0x2 ;  /* 0x00000000050e7211 */ /* 0x0c0fe400078f10ff */
[----:B------:R-:W-:Y:S02]  /*17a0*/  LEA.HI R18, R5, R0, RZ, 0x4 ;  /* 0x0000000005127211 */ /* 0x000fe400078f20ff */
[CC--:B------:R-:W-:Y:S02]  /*17b0*/  LEA.HI R0, R3.reuse, R2.reuse, RZ, 0x5 ;  /* 0x0000000203007211 */ /* 0x0c0fe400078f28ff */
[----:B------:R-:W-:-:S02]  /*17c0*/  LEA.HI R4, R3, R2, RZ, 0x7 ;  /* 0x0000000203047211 */ /* 0x000fc400078f38ff */
[CC--:B------:R-:W-:Y:S02]  /*17d0*/  LEA.HI R16, R7.reuse, R8.reuse, RZ, 0x2 ;  /* 0x0000000807107211 */ /* 0x0c0fe400078f10ff */
[----:B------:R-:W-:Y:S01]  /*17e0*/  LEA.HI R20, R7, R8, RZ, 0x4 ;  /* 0x0000000807147211 */ /* 0x000fe200078f20ff */
[----:B------:R-:W-:Y:S01]  /*17f0*/  IMAD.SHL.U32 R8, R8, 0x8, RZ ;  /* 0x0000000808087824 */ /* 0x000fe200078e00ff */
[----:B------:R-:W-:Y:S02]  /*1800*/  SHF.R.S32.HI R7, RZ, 0x1f, R6 ;  /* 0x0000001fff077819 */ /* 0x000fe40000011406 */
[----:B------:R-:W-:Y:S02]  /*1810*/  LOP3.LUT R3, R0, 0xffffffe0, RZ, 0xc0, !PT ;  /* 0xffffffe000037812 */ /* 0x000fe400078ec0ff */
[----:B------:R-:W-:Y:S02]  /*1820*/  LOP3.LUT R5, R4, 0xffffff80, RZ, 0xc0, !PT ;  /* 0xffffff8004057812 */ /* 0x000fe400078ec0ff */
[CC--:B------:R-:W-:Y:S01]  /*1830*/  LEA.HI R4, R7.reuse, R6.reuse, RZ, 0x5 ;  /* 0x0000000607047211 */ /* 0x0c0fe200078f28ff */
[C---:B------:R-:W-:Y:S01]  /*1840*/  IMAD.IADD R0, R2.reuse, 0x1, -R3 ;  /* 0x0000000102007824 */ /* 0x040fe200078e0a03 */
[----:B------:R-:W-:Y:S01]  /*1850*/  LEA.HI R7, R7, R6, RZ, 0x7 ;  /* 0x0000000607077211 */ /* 0x000fe200078f38ff */
[----:B------:R-:W-:Y:S01]  /*1860*/  IMAD.IADD R2, R2, 0x1, -R5 ;  /* 0x0000000102027824 */ /* 0x000fe200078e0a05 */
[----:B------:R-:W-:Y:S01]  /*1870*/  LOP3.LUT R5, R4, 0xffffffe0, RZ, 0xc0, !PT ;  /* 0xffffffe004057812 */ /* 0x000fe200078ec0ff */
[----:B------:R-:W1:Y:S01]  /*1880*/  S2R R3, SR_CTAID.Y ;  /* 0x0000000000037919 */ /* 0x000e620000002600 */
[----:B------:R-:W-:-:S02]  /*1890*/  LOP3.LUT R7, R7, 0xffffff80, RZ, 0xc0, !PT ;  /* 0xffffff8007077812 */ /* 0x000fc400078ec0ff */
[----:B------:R-:W-:Y:S01]  /*18a0*/  SHF.R.S32.HI R9, RZ, 0x1f, R8 ;  /* 0x0000001fff097819 */ /* 0x000fe20000011408 */
[C---:B------:R-:W-:Y:S01]  /*18b0*/  IMAD.IADD R4, R6.reuse, 0x1, -R5 ;  /* 0x0000000106047824 */ /* 0x040fe200078e0a05 */
[----:B------:R-:W-:Y:S01]  /*18c0*/  SHF.R.S32.HI R11, RZ, 0x1f, R26 ;  /* 0x0000001fff0b7819 */ /* 0x000fe2000001141a */
[----:B------:R-:W-:Y:S01]  /*18d0*/  IMAD.IADD R5, R6, 0x1, -R7 ;  /* 0x0000000106057824 */ /* 0x000fe200078e0a07 */
[CC--:B------:R-:W-:Y:S01]  /*18e0*/  LEA.HI R10, R9.reuse, R8.reuse, RZ, 0x5 ;  /* 0x00000008090a7211 */ /* 0x0c0fe200078f28ff */
[----:B------:R-:W2:Y:S01]  /*18f0*/  S2R R6, SR_CTAID.X ;  /* 0x0000000000067919 */ /* 0x000ea20000002500 */
[----:B------:R-:W-:Y:S02]  /*1900*/  LEA.HI R9, R9, R8, RZ, 0x7 ;  /* 0x0000000809097211 */ /* 0x000fe400078f38ff */
[----:B------:R-:W-:Y:S02]  /*1910*/  LOP3.LUT R7, R10, 0xffffffe0, RZ, 0xc0, !PT ;  /* 0xffffffe00a077812 */ /* 0x000fe400078ec0ff */
[----:B------:R-:W-:-:S02]  /*1920*/  LEA.HI R10, R11, R26, RZ, 0x2 ;  /* 0x0000001a0b0a7211 */ /* 0x000fc400078f10ff */
[----:B------:R-:W-:Y:S01]  /*1930*/  LOP3.LUT R9, R9, 0xffffff80, RZ, 0xc0, !PT ;  /* 0xffffff8009097812 */ /* 0x000fe200078ec0ff */
[C---:B------:R-:W-:Y:S01]  /*1940*/  IMAD.IADD R7, R8.reuse, 0x1, -R7 ;  /* 0x0000000108077824 */ /* 0x040fe200078e0a07 */
[----:B------:R-:W-:Y:S02]  /*1950*/  SHF.R.S32.HI R10, RZ, 0x2, R10 ;  /* 0x00000002ff0a7819 */ /* 0x000fe4000001140a */
[----:B------:R-:W-:Y:S01]  /*1960*/  SHF.R.S32.HI R14, RZ, 0x2, R14 ;  /* 0x00000002ff0e7819 */ /* 0x000fe2000001140e */
[----:B------:R-:W-:Y:S01]  /*1970*/  IMAD.IADD R9, R8, 0x1, -R9 ;  /* 0x0000000108097824 */ /* 0x000fe200078e0a09 */
[----:B------:R-:W-:Y:S02]  /*1980*/  SHF.R.S32.HI R16, RZ, 0x2, R16 ;  /* 0x00000002ff107819 */ /* 0x000fe40000011410 */
[----:B------:R-:W-:Y:S01]  /*1990*/  IADD3 R38, -R26, 0x1ff, RZ ;  /* 0x000001ff1a267810 */ /* 0x000fe20007ffe1ff */
[----:B-1----:R-:W-:Y:S01]  /*19a0*/  IMAD R40, R3, 0x80, R10 ;  /* 0x0000008003287824 */ /* 0x002fe200078e020a */
[----:B------:R-:W-:Y:S01]  /*19b0*/  LEA.HI R12, R11, R26, RZ, 0x4 ;  /* 0x0000001a0b0c7211 */ /* 0x000fe200078f20ff */
[C---:B------:R-:W-:Y:S01]  /*19c0*/  IMAD R42, R3.reuse, 0x80, R14 ;  /* 0x00000080032a7824 */ /* 0x040fe200078e020e */
[----:B------:R-:W-:Y:S01]  /*19d0*/  LEA.HI R13, R38, 0x1, RZ, 0x1b ;  /* 0x00000001260d7811 */ /* 0x000fe200078fd8ff */
[----:B------:R-:W-:Y:S01]  /*19e0*/  IMAD R43, R3, 0x80, R16 ;  /* 0x00000080032b7824 */ /* 0x000fe200078e0210 */
[----:B------:R-:W-:Y:S01]  /*19f0*/  IADD3 R8, R26, 0x60, RZ ;  /* 0x000000601a087810 */ /* 0x000fe20007ffe0ff */
[----:B------:R-:W-:Y:S01]  /*1a00*/  IMAD.MOV.U32 R11, RZ, RZ, RZ ;  /* 0x000000ffff0b7224 */ /* 0x000fe200078e00ff */
[----:B------:R-:W-:Y:S01]  /*1a10*/  SHF.R.S32.HI R12, RZ, 0x4, R12 ;  /* 0x00000004ff0c7819 */ /* 0x000fe2000001140c */
[----:B------:R-:W-:Y:S01]  /*1a20*/  IMAD R15, R40, c[0x0][0x180], RZ ;  /* 0x00006000280f7a24 */ /* 0x000fe200078e02ff */
[----:B------:R-:W-:Y:S01]  /*1a30*/  LOP3.LUT R13, R13, 0x3, RZ, 0xc0, !PT ;  /* 0x000000030d0d7812 */ /* 0x000fe200078ec0ff */
[----:B------:R-:W-:Y:S01]  /*1a40*/  IMAD R17, R42, c[0x0][0x180], RZ ;  /* 0x000060002a117a24 */ /* 0x000fe200078e02ff */
[----:B------:R-:W-:Y:S01]  /*1a50*/  SHF.R.S32.HI R18, RZ, 0x4, R18 ;  /* 0x00000004ff127819 */ /* 0x000fe20000011412 */
[----:B------:R-:W-:Y:S01]  /*1a60*/  IMAD R19, R43, c[0x0][0x180], RZ ;  /* 0x000060002b137a24 */ /* 0x000fe200078e02ff */
[----:B------:R-:W-:Y:S01]  /*1a70*/  SHF.R.S32.HI R20, RZ, 0x4, R20 ;  /* 0x00000004ff147819 */ /* 0x000fe20000011414 */
[C---:B--2---:R-:W-:Y:S01]  /*1a80*/  IMAD R21, R6.reuse, 0x80, R2 ;  /* 0x0000008006157824 */ /* 0x044fe200078e0202 */
[----:B------:R-:W-:Y:S01]  /*1a90*/  SHF.R.S32.HI R22, RZ, 0x5, R22 ;  /* 0x00000005ff167819 */ /* 0x000fe20000011416 */
[----:B------:R-:W-:-:S02]  /*1aa0*/  IMAD R23, R6, 0x80, R5 ;  /* 0x0000008006177824 */ /* 0x000fc400078e0205 */
[----:B------:R-:W-:Y:S02]  /*1ab0*/  IMAD R24, R6, 0x80, R9 ;  /* 0x0000008006187824 */ /* 0x000fe400078e0209 */
.L_x_37:
[C---:B------:R-:W-:Y:S01]  /*1ac0*/  ISETP.GE.U32.AND P0, PT, R11.reuse, 0x2, PT ;  /* 0x000000020b00780c */ /* 0x040fe20003f06070 */
[----:B------:R-:W-:Y:S01]  /*1ad0*/  YIELD ;  /* 0x0000000000007946 */ /* 0x000fe20003800000 */
[----:B-1----:R-:W-:-:S11]  /*1ae0*/  LOP3.LUT R25, R11, 0x1, RZ, 0xc0, !PT ;  /* 0x000000010b197812 */ /* 0x002fd600078ec0ff */
[----:B------:R-:W-:Y:S05]  /*1af0*/  @!P0 BRA `(.L_x_12) ;  /* 0x0000007000008947 */ /* 0x000fea0003800000 */
[----:B------:R-:W-:-:S05]  /*1b00*/  IMAD.SHL.U32 R29, R25, 0x8, RZ ;  /* 0x00000008191d7824 */ /* 0x000fca00078e00ff */
[----:B------:R1:W2:Y:S02]  /*1b10*/  LDS R28, [R29+0x34] ;  /* 0x000034001d1c7984 */ /* 0x0002a40000000800 */
.L_x_13:
[----:B------:R-:W3:Y:S01]  /*1b20*/  LDS R27, [R29+0x14] ;  /* 0x000014001d1b7984 */ /* 0x000ee20000000800 */
[----:B------:R-:W-:Y:S01]  /*1b30*/  YIELD ;  /* 0x0000000000007946 */ /* 0x000fe20003800000 */
[----:B--23--:R-:W-:Y:S02]  /*1b40*/  LOP3.LUT P0, RZ, R27, 0x80000000, R28, 0x48, !PT ;  /* 0x800000001bff7812 */ /* 0x00cfe4000780481c */
[----:B------:R-:W-:Y:S11]  /*1b50*/  NOP ;  /* 0x0000000000007918 */ /* 0x000ff60000000000 */
[----:B------:R-:W-:Y:S05]  /*1b60*/  @!P0 BRA `(.L_x_13) ;  /* 0xffffffb000008947 */ /* 0x000fea000383ffff */
.L_x_12:
[----:B------:R-:W-:Y:S01]  /*1b70*/  ISETP.NE.AND P3, PT, R13, RZ, PT ;  /* 0x000000ff0d00720c */ /* 0x000fe20003f65270 */
[----:B------:R-:W-:Y:S01]  /*1b80*/  IMAD.SHL.U32 R27, R25, 0x2000, RZ ;  /* 0x00002000191b7824 */ /* 0x000fe200078e00ff */
[----:B------:R-:W-:Y:S01]  /*1b90*/  BSSY B0, `(.L_x_14) ;  /* 0x000003e000007945 */ /* 0x000fe20003800000 */
[----:B------:R-:W-:-:S03]  /*1ba0*/  IMAD.MOV.U32 R34, RZ, RZ, R26 ;  /* 0x000000ffff227224 */ /* 0x000fc600078e001a */
[----:B------:R-:W-:-:S07]  /*1bb0*/  IADD3 R26, R27, 0x80, RZ ;  /* 0x000000801b1a7810 */ /* 0x000fce0007ffe0ff */
[----:B------:R-:W-:Y:S05]  /*1bc0*/  @!P3 BRA `(.L_x_15) ;  /* 0x000003a00000b947 */ /* 0x000fea0003800000 */
[----:B------:R-:W-:Y:S01]  /*1bd0*/  IMAD R30, R11, 0x20, R0 ;  /* 0x000000200b1e7824 */ /* 0x000fe200078e0200 */
[----:B------:R-:W2:Y:S01]  /*1be0*/  S2R R32, SR_TID.X ;  /* 0x0000000000207919 */ /* 0x000ea20000002100 */
[----:B------:R-:W-:Y:S01]  /*1bf0*/  BSSY B1, `(.L_x_16) ;  /* 0x0000010000017945 */ /* 0x000fe20003800000 */
[----:B------:R-:W-:Y:S02]  /*1c00*/  ISETP.NE.AND P1, PT, R13, 0x1, PT ;  /* 0x000000010d00780c */ /* 0x000fe40003f25270 */
[----:B------:R-:W-:-:S04]  /*1c10*/  ISETP.GE.AND P0, PT, R30, c[0x0][0x180], PT ;  /* 0x000060001e007a0c */ /* 0x000fc80003f06270 */
[----:B------:R-:W-:-:S13]  /*1c20*/  ISETP.GE.OR P0, PT, R40, c[0x0][0x178], P0 ;  /* 0x00005e0028007a0c */ /* 0x000fda0000706670 */
[----:B------:R-:W-:Y:S05]  /*1c30*/  @P0 BRA `(.L_x_17) ;  /* 0x000000b000000947 */ /* 0x000fea0003800000 */
[----:B------:R-:W-:Y:S01]  /*1c40*/  SHF.R.S32.HI R28, RZ, 0x1f, R30 ;  /* 0x0000001fff1c7819 */ /* 0x000fe2000001141e */
[----:B------:R-:W-:Y:S01]  /*1c50*/  IMAD R31, R10, 0x20, R0 ;  /* 0x000000200a1f7824 */ /* 0x000fe200078e0200 */
[----:B-1----:R-:W-:-:S03]  /*1c60*/  IADD3 R29, P0, R15, R30, RZ ;  /* 0x0000001e0f1d7210 */ /* 0x002fc60007f1e0ff */
[----:B------:R-:W-:Y:S01]  /*1c70*/  IMAD R31, R31, 0x2, R26 ;  /* 0x000000021f1f7824 */ /* 0x000fe200078e021a */
[----:B------:R-:W-:Y:S02]  /*1c80*/  LEA.HI.X.SX32 R30, R15, R28, 0x1, P0 ;  /* 0x0000001c0f1e7211 */ /* 0x000fe400000f0eff */
[----:B------:R-:W-:-:S04]  /*1c90*/  LEA R28, P0, R29, c[0x0][0x160], 0x1 ;  /* 0x000058001d1c7a11 */ /* 0x000fc800078008ff */
[----:B------:R-:W-:-:S05]  /*1ca0*/  LEA.HI.X R29, R29, c[0x0][0x164], R30, 0x1, P0 ;  /* 0x000059001d1d7a11 */ /* 0x000fca00000f0c1e */
[----:B------:R-:W-:Y:S01]  /*1cb0*/  @!PT LDS RZ, [RZ] ;  /* 0x00000000fffff984 */ /* 0x000fe20000000800 */
[----:B------:R-:W-:Y:S01]  /*1cc0*/  @!PT LDS RZ, [RZ] ;  /* 0x00000000fffff984 */ /* 0x000fe20000000800 */
[----:B------:R-:W-:Y:S01]  /*1cd0*/  @!PT LDS RZ, [RZ] ;  /* 0x00000000fffff984 */ /* 0x000fe20000000800 */
[----:B------:R1:W-:Y:S04]  /*1ce0*/  LDGSTS.E.128 [R31], [R28.64] ;  /* 0x000000001c1f7fae */ /* 0x0003e8000b921c44 */
.L_x_17:
[----:B------:R-:W-:Y:S05]  /*1cf0*/  BSYNC B1 ;  /* 0x0000000000017941 */ /* 0x000fea0003800000 */
.L_x_16:
[----:B--2---:R-:W-:Y:S01]  /*1d00*/  IADD3 R34, R32, 0x20, RZ ;  /* 0x0000002020227810 */ /* 0x004fe20007ffe0ff */
[----:B------:R-:W-:Y:S05]  /*1d10*/  @!P1 BRA `(.L_x_15) ;  /* 0x0000025000009947 */ /* 0x000fea0003800000 */
[----:B------:R-:W-:Y:S01]  /*1d20*/  IMAD R30, R11, 0x20, R4 ;  /* 0x000000200b1e7824 */ /* 0x000fe200078e0204 */
[----:B------:R-:W-:Y:S01]  /*1d30*/  BSSY B1, `(.L_x_18) ;  /* 0x0000010000017945 */ /* 0x000fe20003800000 */
[----:B------:R-:W-:-:S03]  /*1d40*/  ISETP.NE.AND P1, PT, R13, 0x2, PT ;  /* 0x000000020d00780c */ /* 0x000fc60003f25270 */
[----:B------:R-:W-:-:S04]  /*1d50*/  ISETP.GE.AND P0, PT, R30, c[0x0][0x180], PT ;  /* 0x000060001e007a0c */ /* 0x000fc80003f06270 */
[----:B------:R-:W-:-:S13]  /*1d60*/  ISETP.GE.OR P0, PT, R42, c[0x0][0x178], P0 ;  /* 0x00005e002a007a0c */ /* 0x000fda0000706670 */
[----:B------:R-:W-:Y:S05]  /*1d70*/  @P0 BRA `(.L_x_19) ;  /* 0x000000b000000947 */ /* 0x000fea0003800000 */
[----:B-1----:R-:W-:Y:S01]  /*1d80*/  SHF.R.S32.HI R28, RZ, 0x1f, R30 ;  /* 0x0000001fff1c7819 */ /* 0x002fe2000001141e */
[----:B------:R-:W-:Y:S01]  /*1d90*/  IMAD R31, R14, 0x20, R4 ;  /* 0x000000200e1f7824 */ /* 0x000fe200078e0204 */
[----:B------:R-:W-:-:S03]  /*1da0*/  IADD3 R29, P0, R17, R30, RZ ;  /* 0x0000001e111d7210 */ /* 0x000fc60007f1e0ff */
        /* <DEDUP_REMOVED lines=8> */
.L_x_19:
[----:B------:R-:W-:Y:S05]  /*1e30*/  BSYNC B1 ;  /* 0x0000000000017941 */ /* 0x000fea0003800000 */
.L_x_18:
[----:B------:R-:W-:Y:S01]  /*1e40*/  IADD3 R34, R32, 0x40, RZ ;  /* 0x0000004020227810 */ /* 0x000fe20007ffe0ff */
[----:B------:R-:W-:Y:S05]  /*1e50*/  @!P1 BRA `(.L_x_15) ;  /* 0x0000011000009947 */ /* 0x000fea0003800000 */
[----:B------:R-:W-:Y:S02]  /*1e60*/  IMAD R30, R11, 0x20, R7 ;  /* 0x000000200b1e7824 */ /* 0x000fe400078e0207 */
[----:B------:R-:W-:-:S03]  /*1e70*/  IMAD.MOV.U32 R34, RZ, RZ, R8 ;  /* 0x000000ffff227224 */ /* 0x000fc600078e0008 */
[----:B------:R-:W-:-:S04]  /*1e80*/  ISETP.GE.AND P0, PT, R30, c[0x0][0x180], PT ;  /* 0x000060001e007a0c */ /* 0x000fc80003f06270 */
[----:B------:R-:W-:-:S13]  /*1e90*/  ISETP.GE.OR P0, PT, R43, c[0x0][0x178], P0 ;  /* 0x00005e002b007a0c */ /* 0x000fda0000706670 */
[----:B------:R-:W-:Y:S05]  /*1ea0*/  @P0 BRA `(.L_x_15) ;  /* 0x000000c000000947 */ /* 0x000fea0003800000 */
[----:B-1----:R-:W-:Y:S01]  /*1eb0*/  SHF.R.S32.HI R28, RZ, 0x1f, R30 ;  /* 0x0000001fff1c7819 */ /* 0x002fe2000001141e */
[----:B------:R-:W-:Y:S01]  /*1ec0*/  IMAD R31, R16, 0x20, R7 ;  /* 0x00000020101f7824 */ /* 0x000fe200078e0207 */
[----:B------:R-:W-:Y:S01]  /*1ed0*/  IADD3 R29, P0, R19, R30, RZ ;  /* 0x0000001e131d7210 */ /* 0x000fe20007f1e0ff */
[----:B------:R-:W-:Y:S02]  /*1ee0*/  IMAD.MOV.U32 R34, RZ, RZ, R8 ;  /* 0x000000ffff227224 */ /* 0x000fe400078e0008 */
        /* <DEDUP_REMOVED lines=8> */
.L_x_15:
[----:B------:R-:W-:Y:S05]  /*1f70*/  BSYNC B0 ;  /* 0x0000000000007941 */ /* 0x000fea0003800000 */
.L_x_14:
[----:B------:R-:W-:Y:S01]  /*1f80*/  ISETP.GE.U32.AND P4, PT, R38, 0x60, PT ;  /* 0x000000602600780c */ /* 0x000fe20003f86070 */
[----:B------:R-:W-:-:S12]  /*1f90*/  BSSY B0, `(.L_x_20) ;  /* 0x0000063000007945 */ /* 0x000fd80003800000 */
[----:B------:R-:W-:Y:S05]  /*1fa0*/  @!P4 BRA `(.L_x_21) ;  /* 0x000006100000c947 */ /* 0x000fea0003800000 */
[----:B------:R-:W-:Y:S02]  /*1fb0*/  IMAD.SHL.U32 R35, R34, 0x8, RZ ;  /* 0x0000000822237824 */ /* 0x000fe400078e00ff */
.L_x_24:
[C---:B------:R-:W-:Y:S01]  /*1fc0*/  IADD3 R32, R34.reuse, 0x40, RZ ;  /* 0x0000004022207810 */ /* 0x040fe20007ffe0ff */
[----:B------:R-:W-:Y:S01]  /*1fd0*/  BSSY B1, `(.L_x_22) ;  /* 0x000005c000017945 */ /* 0x000fe20003800000 */
[----:B-1----:R-:W-:Y:S02]  /*1fe0*/  IADD3 R29, R34, 0x20, RZ ;  /* 0x00000020221d7810 */ /* 0x002fe40007ffe0ff */
[----:B------:R-:W-:Y:S02]  /*1ff0*/  SHF.R.S32.HI R33, RZ, 0x1f, R32 ;  /* 0x0000001fff217819 */ /* 0x000fe40000011420 */
[----:B------:R-:W-:Y:S02]  /*2000*/  SHF.R.S32.HI R28, RZ, 0x1f, R35 ;  /* 0x0000001fff1c7819 */ /* 0x000fe40000011423 */
[----:B------:R-:W-:Y:S02]  /*2010*/  IADD3 R31, R35, 0x100, RZ ;  /* 0x00000100231f7810 */ /* 0x000fe40007ffe0ff */
[----:B------:R-:W-:-:S02]  /*2020*/  SHF.R.S32.HI R30, RZ, 0x1f, R29 ;  /* 0x0000001fff1e7819 */ /* 0x000fc4000001141d */
[----:B------:R-:W-:Y:S02]  /*2030*/  LEA.HI R33, R33, R32, RZ, 0x2 ;  /* 0x0000002021217211 */ /* 0x000fe400078f10ff */
[----:B------:R-:W-:Y:S02]  /*2040*/  LEA.HI R28, R28, R35, RZ, 0x5 ;  /* 0x000000231c1c7211 */ /* 0x000fe400078f28ff */
[----:B------:R-:W-:Y:S02]  /*2050*/  SHF.R.S32.HI R32, RZ, 0x1f, R31 ;  /* 0x0000001fff207819 */ /* 0x000fe4000001141f */
[----:B------:R-:W-:Y:S02]  /*2060*/  IADD3 R36, R35, 0x200, RZ ;  /* 0x0000020023247810 */ /* 0x000fe40007ffe0ff */
[----:B------:R-:W-:Y:S02]  /*2070*/  LEA.HI R30, R30, R29, RZ, 0x2 ;  /* 0x0000001d1e1e7211 */ /* 0x000fe400078f10ff */
[----:B------:R-:W-:-:S02]  /*2080*/  SHF.R.S32.HI R29, RZ, 0x1f, R34 ;  /* 0x0000001fff1d7819 */ /* 0x000fc40000011422 */
[----:B------:R-:W-:Y:S02]  /*2090*/  LOP3.LUT R28, R28, 0xffffffe0, RZ, 0xc0, !PT ;  /* 0xffffffe01c1c7812 */ /* 0x000fe400078ec0ff */
[----:B------:R-:W-:Y:S02]  /*20a0*/  LEA.HI R32, R32, R31, RZ, 0x5 ;  /* 0x0000001f20207211 */ /* 0x000fe400078f28ff */
[----:B------:R-:W-:Y:S01]  /*20b0*/  SHF.R.S32.HI R37, RZ, 0x1f, R36 ;  /* 0x0000001fff257819 */ /* 0x000fe20000011424 */
[----:B------:R-:W-:Y:S01]  /*20c0*/  IMAD.IADD R41, R35, 0x1, -R28 ;  /* 0x0000000123297824 */ /* 0x000fe200078e0a1c */
[----:B------:R-:W-:Y:S02]  /*20d0*/  LEA.HI R29, R29, R34, RZ, 0x2 ;  /* 0x000000221d1d7211 */ /* 0x000fe400078f10ff */
[----:B------:R-:W-:Y:S01]  /*20e0*/  LOP3.LUT R32, R32, 0xffffffe0, RZ, 0xc0, !PT ;  /* 0xffffffe020207812 */ /* 0x000fe200078ec0ff */
[----:B------:R-:W-:Y:S01]  /*20f0*/  IMAD R39, R11, 0x20, R41 ;  /* 0x000000200b277824 */ /* 0x000fe200078e0229 */
[----:B------:R-:W-:-:S02]  /*2100*/  LEA.HI R37, R37, R36, RZ, 0x5 ;  /* 0x0000002425257211 */ /* 0x000fc400078f28ff */
[----:B------:R-:W-:Y:S01]  /*2110*/  SHF.R.S32.HI R50, RZ, 0x2, R29 ;  /* 0x00000002ff327819 */ /* 0x000fe2000001141d */
[----:B------:R-:W-:Y:S01]  /*2120*/  IMAD.IADD R47, R31, 0x1, -R32 ;  /* 0x000000011f2f7824 */ /* 0x000fe200078e0a20 */
[----:B------:R-:W-:Y:S02]  /*2130*/  LOP3.LUT R37, R37, 0xffffffe0, RZ, 0xc0, !PT ;  /* 0xffffffe025257812 */ /* 0x000fe400078ec0ff */
[----:B------:R-:W-:Y:S01]  /*2140*/  SHF.R.S32.HI R52, RZ, 0x2, R30 ;  /* 0x00000002ff347819 */ /* 0x000fe2000001141e */
[----:B------:R-:W-:Y:S01]  /*2150*/  IMAD R28, R3, 0x80, R50 ;  /* 0x00000080031c7824 */ /* 0x000fe200078e0232 */
[----:B------:R-:W-:Y:S01]  /*2160*/  ISETP.GE.AND P1, PT, R39, c[0x0][0x180], PT ;  /* 0x0000600027007a0c */ /* 0x000fe20003f26270 */
[----:B------:R-:W-:Y:S01]  /*2170*/  IMAD R46, R11, 0x20, R47 ;  /* 0x000000200b2e7824 */ /* 0x000fe200078e022f */
[----:B------:R-:W-:Y:S01]  /*2180*/  SHF.R.S32.HI R54, RZ, 0x2, R33 ;  /* 0x00000002ff367819 */ /* 0x000fe20000011421 */
[----:B------:R-:W-:Y:S01]  /*2190*/  IMAD.IADD R49, R36, 0x1, -R37 ;  /* 0x0000000124317824 */ /* 0x000fe200078e0a25 */
[----:B------:R-:W-:Y:S01]  /*21a0*/  ISETP.GE.OR P1, PT, R28, c[0x0][0x178], P1 ;  /* 0x00005e001c007a0c */ /* 0x000fe20000f26670 */
[----:B------:R-:W-:Y:S01]  /*21b0*/  IMAD R29, R3, 0x80, R52 ;  /* 0x00000080031d7824 */ /* 0x000fe200078e0234 */
[----:B------:R-:W-:Y:S01]  /*21c0*/  ISETP.GE.AND P0, PT, R46, c[0x0][0x180], PT ;  /* 0x000060002e007a0c */ /* 0x000fe20003f06270 */
[----:B------:R-:W-:Y:S01]  /*21d0*/  IMAD R56, R11, 0x20, R49 ;  /* 0x000000200b387824 */ /* 0x000fe200078e0231 */
[----:B------:R-:W-:Y:S01]  /*21e0*/  IADD3 R30, R34, 0x60, RZ ;  /* 0x00000060221e7810 */ /* 0x000fe20007ffe0ff */
[----:B------:R-:W-:Y:S01]  /*21f0*/  IMAD R45, R3, 0x80, R54 ;  /* 0x00000080032d7824 */ /* 0x000fe200078e0236 */
[----:B------:R-:W-:-:S02]  /*2200*/  ISETP.GE.OR P0, PT, R29, c[0x0][0x178], P0 ;  /* 0x00005e001d007a0c */ /* 0x000fc40000706670 */
[----:B------:R-:W-:Y:S02]  /*2210*/  ISETP.GE.AND P2, PT, R56, c[0x0][0x180], PT ;  /* 0x0000600038007a0c */ /* 0x000fe40003f46270 */
[----:B------:R-:W-:Y:S02]  /*2220*/  SHF.R.S32.HI R31, RZ, 0x1f, R30 ;  /* 0x0000001fff1f7819 */ /* 0x000fe4000001141e */
[----:B------:R-:W-:Y:S01]  /*2230*/  ISETP.GE.OR P2, PT, R45, c[0x0][0x178], P2 ;  /* 0x00005e002d007a0c */ /* 0x000fe20001746670 */
[----:B------:R-:W-:Y:S01]  /*2240*/  @!P1 IMAD R28, R28, c[0x0][0x180], RZ ;  /* 0x000060001c1c9a24 */ /* 0x000fe200078e02ff */
[----:B------:R-:W-:Y:S02]  /*2250*/  IADD3 R32, R35, 0x300, RZ ;  /* 0x0000030023207810 */ /* 0x000fe40007ffe0ff */
[----:B------:R-:W-:Y:S02]  /*2260*/  LEA.HI R36, R31, R30, RZ, 0x2 ;  /* 0x0000001e1f247211 */ /* 0x000fe400078f10ff */
[----:B------:R-:W-:Y:S01]  /*2270*/  @!P1 SHF.R.S32.HI R33, RZ, 0x1f, R39 ;  /* 0x0000001fff219819 */ /* 0x000fe20000011427 */
[----:B------:R-:W-:Y:S01]  /*2280*/  @!P0 IMAD R29, R29, c[0x0][0x180], RZ ;  /* 0x000060001d1d8a24 */ /* 0x000fe200078e02ff */
[----:B------:R-:W-:-:S02]  /*2290*/  SHF.R.S32.HI R31, RZ, 0x1f, R32 ;  /* 0x0000001fff1f7819 */ /* 0x000fc40000011420 */
[----:B------:R-:W-:Y:S02]  /*22a0*/  @!P1 IADD3 R39, P5, R39, R28, RZ ;  /* 0x0000001c27279210 */ /* 0x000fe40007fbe0ff */
[----:B------:R-:W-:Y:S01]  /*22b0*/  LEA.HI R30, R31, R32, RZ, 0x5 ;  /* 0x000000201f1e7211 */ /* 0x000fe200078f28ff */
[----:B------:R-:W-:Y:S01]  /*22c0*/  @!P2 IMAD R31, R45, c[0x0][0x180], RZ ;  /* 0x000060002d1faa24 */ /* 0x000fe200078e02ff */
[----:B------:R-:W-:Y:S02]  /*22d0*/  @!P1 LEA.HI.X.SX32 R48, R28, R33, 0x1, P5 ;  /* 0x000000211c309211 */ /* 0x000fe400028f0eff */
[----:B------:R-:W-:Y:S02]  /*22e0*/  @!P0 SHF.R.S32.HI R44, RZ, 0x1f, R46 ;  /* 0x0000001fff2c8819 */ /* 0x000fe4000001142e */
[----:B------:R-:W-:Y:S02]  /*22f0*/  @!P0 IADD3 R37, P6, R46, R29, RZ ;  /* 0x0000001d2e258210 */ /* 0x000fe40007fde0ff */
[----:B------:R-:W-:-:S02]  /*2300*/  @!P1 LEA R28, P5, R39, c[0x0][0x160], 0x1 ;  /* 0x00005800271c9a11 */ /* 0x000fc400078a08ff */
[----:B------:R-:W-:Y:S02]  /*2310*/  LOP3.LUT R33, R30, 0xffffffe0, RZ, 0xc0, !PT ;  /* 0xffffffe01e217812 */ /* 0x000fe400078ec0ff */
[----:B------:R-:W-:Y:S02]  /*2320*/  @!P0 LEA.HI.X.SX32 R46, R29, R44, 0x1, P6 ;  /* 0x0000002c1d2e8211 */ /* 0x000fe400030f0eff */
[----:B------:R-:W-:Y:S01]  /*2330*/  @!P1 LEA.HI.X R29, R39, c[0x0][0x164], R48, 0x1, P5 ;  /* 0x00005900271d9a11 */ /* 0x000fe200028f0c30 */
[----:B------:R-:W-:Y:S01]  /*2340*/  IMAD.IADD R48, R32, 0x1, -R33 ;  /* 0x0000000120307824 */ /* 0x000fe200078e0a21 */
[----:B------:R-:W-:Y:S01]  /*2350*/  @!P2 SHF.R.S32.HI R44, RZ, 0x1f, R56 ;  /* 0x0000001fff2ca819 */ /* 0x000fe20000011438 */
[----:B------:R-:W-:Y:S01]  /*2360*/  @!P1 IMAD R33, R50, 0x20, R41 ;  /* 0x0000002032219824 */ /* 0x000fe200078e0229 */
[----:B------:R-:W-:Y:S01]  /*2370*/  @!P2 IADD3 R45, P6, R56, R31, RZ ;  /* 0x0000001f382da210 */ /* 0x000fe20007fde0ff */
[----:B------:R-:W-:Y:S01]  /*2380*/  @!P0 IMAD R39, R52, 0x20, R47 ;  /* 0x0000002034278824 */ /* 0x000fe200078e022f */
[----:B------:R-:W-:Y:S01]  /*2390*/  @!P0 LEA R30, P5, R37, c[0x0][0x160], 0x1 ;  /* 0x00005800251e8a11 */ /* 0x000fe200078a08ff */
[----:B------:R-:W-:Y:S01]  /*23a0*/  @!P2 IMAD R41, R54, 0x20, R49 ;  /* 0x000000203629a824 */ /* 0x000fe200078e0231 */
[----:B------:R-:W-:Y:S01]  /*23b0*/  @!P2 LEA.HI.X.SX32 R44, R31, R44, 0x1, P6 ;  /* 0x0000002c1f2ca211 */ /* 0x000fe200030f0eff */
[----:B------:R-:W-:Y:S01]  /*23c0*/  @!P0 IMAD R39, R39, 0x2, R26 ;  /* 0x0000000227278824 */ /* 0x000fe200078e021a */
[----:B------:R-:W-:Y:S01]  /*23d0*/  @!P0 LEA.HI.X R31, R37, c[0x0][0x164], R46, 0x1, P5 ;  /* 0x00005900251f8a11 */ /* 0x000fe200028f0c2e */
[--C-:B------:R-:W-:Y:S01]  /*23e0*/  @!P1 IMAD R37, R33, 0x2, R26.reuse ;  /* 0x0000000221259824 */ /* 0x100fe200078e021a */
[----:B------:R-:W-:Y:S01]  /*23f0*/  @!P2 LEA R32, P5, R45, c[0x0][0x160], 0x1 ;  /* 0x000058002d20aa11 */ /* 0x000fe200078a08ff */
[----:B------:R-:W-:Y:S01]  /*2400*/  @!P2 IMAD R41, R41, 0x2, R26 ;  /* 0x000000022929a824 */ /* 0x000fe200078e021a */
[----:B------:R-:W-:-:S02]  /*2410*/  SHF.R.S32.HI R36, RZ, 0x2, R36 ;  /* 0x00000002ff247819 */ /* 0x000fc40000011424 */
[----:B------:R-:W-:Y:S01]  /*2420*/  @!P2 LEA.HI.X R33, R45, c[0x0][0x164], R44, 0x1, P5 ;  /* 0x000059002d21aa11 */ /* 0x000fe200028f0c2c */
[----:B------:R-:W-:Y:S01]  /*2430*/  IMAD R45, R11, 0x20, R48 ;  /* 0x000000200b2d7824 */ /* 0x000fe200078e0230 */
[----:B------:R-:W-:Y:S01]  /*2440*/  @!PT LDS RZ, [RZ] ;  /* 0x00000000fffff984 */ /* 0x000fe20000000800 */
[----:B------:R-:W-:Y:S01]  /*2450*/  @!PT LDS RZ, [RZ] ;  /* 0x00000000fffff984 */ /* 0x000fe20000000800 */
[----:B------:R-:W-:Y:S01]  /*2460*/  @!PT LDS RZ, [RZ] ;  /* 0x00000000fffff984 */ /* 0x000fe20000000800 */
[----:B------:R1:W-:Y:S01]  /*2470*/  @!P1 LDGSTS.E.128 [R37], [R28.64] ;  /* 0x000000001c259fae */ /* 0x0003e2000b921c44 */
[----:B------:R-:W-:-:S03]  /*2480*/  IMAD R44, R3, 0x80, R36 ;  /* 0x00000080032c7824 */ /* 0x000fc600078e0224 */
[----:B------:R1:W-:Y:S01]  /*2490*/  @!P0 LDGSTS.E.128 [R39], [R30.64] ;  /* 0x000000001e278fae */ /* 0x0003e2000b921c44 */
[----:B------:R-:W-:Y:S02]  /*24a0*/  ISETP.GE.AND P1, PT, R45, c[0x0][0x180], PT ;  /* 0x000060002d007a0c */ /* 0x000fe40003f26270 */
[----:B------:R-:W-:Y:S01]  /*24b0*/  ISETP.GE.AND P0, PT, R34, 0x180, PT ;  /* 0x000001802200780c */ /* 0x000fe20003f06270 */
[----:B------:R1:W-:Y:S01]  /*24c0*/  @!P2 LDGSTS.E.128 [R41], [R32.64] ;  /* 0x000000002029afae */ /* 0x0003e2000b921c44 */
[----:B------:R-:W-:Y:S02]  /*24d0*/  ISETP.GE.OR P1, PT, R44, c[0x0][0x178], P1 ;  /* 0x00005e002c007a0c */ /* 0x000fe40000f26670 */
[----:B------:R-:W-:-:S11]  /*24e0*/  IADD3 R34, R34, 0x80, RZ ;  /* 0x0000008022227810 */ /* 0x000fd60007ffe0ff */
[----:B------:R-:W-:Y:S05]  /*24f0*/  @P1 BRA `(.L_x_23) ;  /* 0x0000009000001947 */ /* 0x000fea0003800000 */
[----:B-1----:R-:W-:Y:S01]  /*2500*/  IMAD R28, R44, c[0x0][0x180], RZ ;  /* 0x000060002c1c7a24 */ /* 0x002fe200078e02ff */
[----:B------:R-:W-:Y:S01]  /*2510*/  SHF.R.S32.HI R29, RZ, 0x1f, R45 ;  /* 0x0000001fff1d7819 */ /* 0x000fe2000001142d */
[----:B------:R-:W-:-:S03]  /*2520*/  IMAD R31, R36, 0x20, R48 ;  /* 0x00000020241f7824 */ /* 0x000fc600078e0230 */
[----:B------:R-:W-:Y:S01]  /*2530*/  IADD3 R30, P1, R45, R28, RZ ;  /* 0x0000001c2d1e7210 */ /* 0x000fe20007f3e0ff */
[----:B------:R-:W-:-:S03]  /*2540*/  IMAD R31, R31, 0x2, R26 ;  /* 0x000000021f1f7824 */ /* 0x000fc600078e021a */
[----:B------:R-:W-:Y:S02]  /*2550*/  LEA.HI.X.SX32 R29, R28, R29, 0x1, P1 ;  /* 0x0000001d1c1d7211 */ /* 0x000fe400008f0eff */
[----:B------:R-:W-:-:S04]  /*2560*/  LEA R28, P1, R30, c[0x0][0x160], 0x1 ;  /* 0x000058001e1c7a11 */ /* 0x000fc800078208ff */
[----:B------:R-:W-:-:S05]  /*2570*/  LEA.HI.X R29, R30, c[0x0][0x164], R29, 0x1, P1 ;  /* 0x000059001e1d7a11 */ /* 0x000fca00008f0c1d */
[----:B------:R1:W-:Y:S04]  /*2580*/  LDGSTS.E.128 [R31], [R28.64] ;  /* 0x000000001c1f7fae */ /* 0x0003e8000b921c44 */
.L_x_23:
[----:B-1----:R-:W-:Y:S05]  /*2590*/  BSYNC B1 ;  /* 0x0000000000017941 */ /* 0x002fea0003800000 */
.L_x_22:
[----:B------:R-:W-:Y:S01]  /*25a0*/  IADD3 R35, R35, 0x400, RZ ;  /* 0x0000040023237810 */ /* 0x000fe20007ffe0ff */
[----:B------:R-:W-:Y:S05]  /*25b0*/  @!P0 BRA `(.L_x_24) ;  /* 0xfffffa0000008947 */ /* 0x000fea000383ffff */
.L_x_21:
[----:B------:R-:W-:Y:S05]  /*25c0*/  BSYNC B0 ;  /* 0x0000000000007941 */ /* 0x000fea0003800000 */
.L_x_20:
[----:B------:R-:W2:Y:S01]  /*25d0*/  S2R R26, SR_TID.X ;  /* 0x00000000001a7919 */ /* 0x000ea20000002100 */
[----:B------:R-:W-:Y:S01]  /*25e0*/  BSSY B0, `(.L_x_25) ;  /* 0x0000040000007945 */ /* 0x000fe20003800000 */
[----:B------:R-:W-:Y:S01]  /*25f0*/  IADD3 R27, R27, 0x4080, RZ ;  /* 0x000040801b1b7810 */ /* 0x000fe20007ffe0ff */
[----:B--2---:R-:W-:Y:S01]  /*2600*/  IMAD.MOV.U32 R34, RZ, RZ, R26 ;  /* 0x000000ffff227224 */ /* 0x004fe200078e001a */
[----:B------:R-:W-:Y:S05]  /*2610*/  @!P3 BRA `(.L_x_26) ;  /* 0x000003c00000b947 */ /* 0x000fea0003800000 */
[----:B-1----:R-:W-:Y:S01]  /*2620*/  IMAD R28, R11, 0x20, R12 ;  /* 0x000000200b1c7824 */ /* 0x002fe200078e020c */
[----:B------:R-:W-:Y:S01]  /*2630*/  ISETP.GE.AND P0, PT, R21, c[0x0][0x17c], PT ;  /* 0x00005f0015007a0c */ /* 0x000fe20003f06270 */
[----:B------:R-:W-:Y:S01]  /*2640*/  BSSY B1, `(.L_x_27) ;  /* 0x0000010000017945 */ /* 0x000fe20003800000 */
[----:B------:R-:W-:Y:S02]  /*2650*/  ISETP.NE.AND P1, PT, R13, 0x1, PT ;  /* 0x000000010d00780c */ /* 0x000fe40003f25270 */
[----:B------:R-:W-:-:S13]  /*2660*/  ISETP.GE.OR P0, PT, R28, c[0x0][0x180], P0 ;  /* 0x000060001c007a0c */ /* 0x000fda0000706670 */
[----:B------:R-:W-:Y:S05]  /*2670*/  @P0 BRA `(.L_x_28) ;  /* 0x000000c000000947 */ /* 0x000fea0003800000 */
[----:B------:R-:W-:-:S05]  /*2680*/  IMAD R28, R28, c[0x0][0x17c], RZ ;  /* 0x00005f001c1c7a24 */ /* 0x000fca00078e02ff */
[----:B------:R-:W-:Y:S02]  /*2690*/  SHF.R.S32.HI R30, RZ, 0x1f, R28 ;  /* 0x0000001fff1e7819 */ /* 0x000fe4000001141c */
[----:B------:R-:W-:-:S04]  /*26a0*/  IADD3 R29, P0, R21, R28, RZ ;  /* 0x0000001c151d7210 */ /* 0x000fc80007f1e0ff */
[----:B------:R-:W-:Y:S01]  /*26b0*/  LEA.HI.X.SX32 R32, R21, R30, 0x1, P0 ;  /* 0x0000001e15207211 */ /* 0x000fe200000f0eff */
[----:B------:R-:W-:Y:S01]  /*26c0*/  IMAD R30, R12, 0x80, R2 ;  /* 0x000000800c1e7824 */ /* 0x000fe200078e0202 */
[----:B------:R-:W-:-:S03]  /*26d0*/  LEA R28, P0, R29, c[0x0][0x168], 0x1 ;  /* 0x00005a001d1c7a11 */ /* 0x000fc600078008ff */
[----:B------:R-:W-:Y:S01]  /*26e0*/  IMAD R31, R30, 0x2, R27 ;  /* 0x000000021e1f7824 */ /* 0x000fe200078e021b */
[----:B------:R-:W-:-:S05]  /*26f0*/  LEA.HI.X R29, R29, c[0x0][0x16c], R32, 0x1, P0 ;  /* 0x00005b001d1d7a11 */ /* 0x000fca00000f0c20 */
[----:B------:R-:W-:Y:S01]  /*2700*/  @!PT LDS RZ, [RZ] ;  /* 0x00000000fffff984 */ /* 0x000fe20000000800 */
[----:B------:R-:W-:Y:S01]  /*2710*/  @!PT LDS RZ, [RZ] ;  /* 0x00000000fffff984 */ /* 0x000fe20000000800 */
[----:B------:R-:W-:Y:S01]  /*2720*/  @!PT LDS RZ, [RZ] ;  /* 0x00000000fffff984 */ /* 0x000fe20000000800 */
[----:B------:R1:W-:Y:S04]  /*2730*/  LDGSTS.E.128 [R31], [R28.64] ;  /* 0x000000001c1f7fae */ /* 0x0003e8000b921c44 */
.L_x_28:
[----:B------:R-:W-:Y:S05]  /*2740*/  BSYNC B1 ;  /* 0x0000000000017941 */ /* 0x000fea0003800000 */
.L_x_27:
[----:B------:R-:W-:Y:S01]  /*2750*/  IADD3 R34, R26, 0x20, RZ ;  /* 0x000000201a227810 */ /* 0x000fe20007ffe0ff */
        /* <DEDUP_REMOVED lines=19> */
.L_x_30:
[----:B------:R-:W-:Y:S05]  /*2890*/  BSYNC B1 ;  /* 0x0000000000017941 */ /* 0x000fea0003800000 */
.L_x_29:
[----:B------:R-:W-:Y:S01]  /*28a0*/  IADD3 R34, R26, 0x40, RZ ;  /* 0x000000401a227810 */ /* 0x000fe20007ffe0ff */
[----:B------:R-:W-:Y:S05]  /*28b0*/  @!P1 BRA `(.L_x_26) ;  /* 0x0000012000009947 */ /* 0x000fea0003800000 */
[----:B-1----:R-:W-:Y:S01]  /*28c0*/  IMAD R29, R11, 0x20, R20 ;  /* 0x000000200b1d7824 */ /* 0x002fe200078e0214 */
[----:B------:R-:W-:Y:S01]  /*28d0*/  ISETP.GE.AND P0, PT, R24, c[0x0][0x17c], PT ;  /* 0x00005f0018007a0c */ /* 0x000fe20003f06270 */
[----:B------:R-:W-:-:S03]  /*28e0*/  IMAD.MOV.U32 R34, RZ, RZ, R8 ;  /* 0x000000ffff227224 */ /* 0x000fc600078e0008 */
[----:B------:R-:W-:-:S13]  /*28f0*/  ISETP.GE.OR P0, PT, R29, c[0x0][0x180], P0 ;  /* 0x000060001d007a0c */ /* 0x000fda0000706670 */
[----:B------:R-:W-:Y:S05]  /*2900*/  @P0 BRA `(.L_x_26) ;  /* 0x000000d000000947 */ /* 0x000fea0003800000 */
[----:B------:R-:W-:Y:S02]  /*2910*/  IMAD R29, R29, c[0x0][0x17c], RZ ;  /* 0x00005f001d1d7a24 */ /* 0x000fe400078e02ff */
[----:B------:R-:W-:Y:S02]  /*2920*/  IMAD R30, R20, 0x80, R9 ;  /* 0x00000080141e7824 */ /* 0x000fe400078e0209 */
[----:B------:R-:W-:Y:S01]  /*2930*/  IMAD.MOV.U32 R34, RZ, RZ, R8 ;  /* 0x000000ffff227224 */ /* 0x000fe200078e0008 */
[----:B------:R-:W-:Y:S02]  /*2940*/  SHF.R.S32.HI R31, RZ, 0x1f, R29 ;  /* 0x0000001fff1f7819 */ /* 0x000fe4000001141d */
[----:B------:R-:W-:-:S04]  /*2950*/  IADD3 R29, P0, R24, R29, RZ ;  /* 0x0000001d181d7210 */ /* 0x000fc80007f1e0ff */
[----:B------:R-:W-:Y:S01]  /*2960*/  LEA.HI.X.SX32 R32, R24, R31, 0x1, P0 ;  /* 0x0000001f18207211 */ /* 0x000fe200000f0eff */
[----:B------:R-:W-:Y:S01]  /*2970*/  IMAD R31, R30, 0x2, R27 ;  /* 0x000000021e1f7824 */ /* 0x000fe200078e021b */
[----:B------:R-:W-:-:S04]  /*2980*/  LEA R28, P0, R29, c[0x0][0x168], 0x1 ;  /* 0x00005a001d1c7a11 */ /* 0x000fc800078008ff */
[----:B------:R-:W-:-:S05]  /*2990*/  LEA.HI.X R29, R29, c[0x0][0x16c], R32, 0x1, P0 ;  /* 0x00005b001d1d7a11 */ /* 0x000fca00000f0c20 */
[----:B------:R-:W-:Y:S01]  /*29a0*/  @!PT LDS RZ, [RZ] ;  /* 0x00000000fffff984 */ /* 0x000fe20000000800 */
[----:B------:R-:W-:Y:S01]  /*29b0*/  @!PT LDS RZ, [RZ] ;  /* 0x00000000fffff984 */ /* 0x000fe20000000800 */
[----:B------:R-:W-:Y:S01]  /*29c0*/  @!PT LDS RZ, [RZ] ;  /* 0x00000000fffff984 */ /* 0x000fe20000000800 */
[----:B------:R1:W-:Y:S04]  /*29d0*/  LDGSTS.E.128 [R31], [R28.64] ;  /* 0x000000001c1f7fae */ /* 0x0003e8000b921c44 */
.L_x_26:
[----:B------:R-:W-:Y:S05]  /*29e0*/  BSYNC B0 ;  /* 0x0000000000007941 */ /* 0x000fea0003800000 */
.L_x_25:
[----:B------:R-:W-:Y:S01]  /*29f0*/  BSSY B0, `(.L_x_31) ;  /* 0x0000062000007945 */ /* 0x000fe20003800000 */
[----:B------:R-:W-:Y:S05]  /*2a00*/  @!P4 BRA `(.L_x_32) ;  /* 0x000006000000c947 */ /* 0x000fea0003800000 */
.L_x_35:
[C---:B-1----:R-:W-:Y:S01]  /*2a10*/  IMAD.SHL.U32 R28, R34.reuse, 0x8, RZ ;  /* 0x00000008221c7824 */ /* 0x042fe200078e00ff */
[C---:B------:R-:W-:Y:S01]  /*2a20*/  IADD3 R30, R34.reuse, 0x20, RZ ;  /* 0x00000020221e7810 */ /* 0x040fe20007ffe0ff */
[----:B------:R-:W-:Y:S01]  /*2a30*/  BSSY B1, `(.L_x_33) ;  /* 0x000005c000017945 */ /* 0x000fe20003800000 */
[----:B------:R-:W-:Y:S02]  /*2a40*/  IADD3 R32, R34, 0x40, RZ ;  /* 0x0000004022207810 */ /* 0x000fe40007ffe0ff */
[----:B------:R-:W-:Y:S02]  /*2a50*/  SHF.R.S32.HI R31, RZ, 0x1f, R30 ;  /* 0x0000001fff1f7819 */ /* 0x000fe4000001141e */
[----:B------:R-:W-:Y:S01]  /*2a60*/  SHF.R.S32.HI R29, RZ, 0x1f, R28 ;  /* 0x0000001fff1d7819 */ /* 0x000fe2000001141c */
[----:B------:R-:W-:Y:S01]  /*2a70*/  IMAD.SHL.U32 R36, R32, 0x8, RZ ;  /* 0x0000000820247824 */ /* 0x000fe200078e00ff */
[----:B------:R-:W-:Y:S01]  /*2a80*/  LEA.HI R31, R31, R30, RZ, 0x4 ;  /* 0x0000001e1f1f7211 */ /* 0x000fe200078f20ff */
[----:B------:R-:W-:Y:S01]  /*2a90*/  IMAD.SHL.U32 R30, R30, 0x8, RZ ;  /* 0x000000081e1e7824 */ /* 0x000fe200078e00ff */
[----:B------:R-:W-:-:S02]  /*2aa0*/  LEA.HI R29, R29, R28, RZ, 0x7 ;  /* 0x0000001c1d1d7211 */ /* 0x000fc400078f38ff */
[----:B------:R-:W-:Y:S02]  /*2ab0*/  SHF.R.S32.HI R37, RZ, 0x1f, R36 ;  /* 0x0000001fff257819 */ /* 0x000fe40000011424 */
[----:B------:R-:W-:Y:S02]  /*2ac0*/  LOP3.LUT R29, R29, 0xffffff80, RZ, 0xc0, !PT ;  /* 0xffffff801d1d7812 */ /* 0x000fe400078ec0ff */
[----:B------:R-:W-:Y:S02]  /*2ad0*/  SHF.R.S32.HI R33, RZ, 0x1f, R30 ;  /* 0x0000001fff217819 */ /* 0x000fe4000001141e */
[----:B------:R-:W-:Y:S01]  /*2ae0*/  LEA.HI R37, R37, R36, RZ, 0x7 ;  /* 0x0000002425257211 */ /* 0x000fe200078f38ff */
[----:B------:R-:W-:Y:S01]  /*2af0*/  IMAD.IADD R39, R28, 0x1, -R29 ;  /* 0x000000011c277824 */ /* 0x000fe200078e0a1d */
[----:B------:R-:W-:Y:S02]  /*2b00*/  LEA.HI R33, R33, R30, RZ, 0x7 ;  /* 0x0000001e21217211 */ /* 0x000fe400078f38ff */
[----:B------:R-:W-:-:S02]  /*2b10*/  SHF.R.S32.HI R35, RZ, 0x1f, R32 ;  /* 0x0000001fff237819 */ /* 0x000fc40000011420 */
[----:B------:R-:W-:Y:S02]  /*2b20*/  SHF.R.S32.HI R29, RZ, 0x1f, R34 ;  /* 0x0000001fff1d7819 */ /* 0x000fe40000011422 */
[----:B------:R-:W-:Y:S02]  /*2b30*/  LOP3.LUT R37, R37, 0xffffff80, RZ, 0xc0, !PT ;  /* 0xffffff8025257812 */ /* 0x000fe400078ec0ff */
[----:B------:R-:W-:Y:S02]  /*2b40*/  LOP3.LUT R33, R33, 0xffffff80, RZ, 0xc0, !PT ;  /* 0xffffff8021217812 */ /* 0x000fe400078ec0ff */
[----:B------:R-:W-:Y:S01]  /*2b50*/  LEA.HI R35, R35, R32, RZ, 0x4 ;  /* 0x0000002023237211 */ /* 0x000fe200078f20ff */
[----:B------:R-:W-:Y:S01]  /*2b60*/  IMAD.IADD R47, R36, 0x1, -R37 ;  /* 0x00000001242f7824 */ /* 0x000fe200078e0a25 */
[----:B------:R-:W-:Y:S01]  /*2b70*/  LEA.HI R29, R29, R34, RZ, 0x4 ;  /* 0x000000221d1d7211 */ /* 0x000fe200078f20ff */
[----:B------:R-:W-:Y:S01]  /*2b80*/  IMAD.IADD R41, R30, 0x1, -R33 ;  /* 0x000000011e297824 */ /* 0x000fe200078e0a21 */
[----:B------:R-:W-:Y:S01]  /*2b90*/  SHF.R.S32.HI R46, RZ, 0x4, R35 ;  /* 0x00000004ff2e7819 */ /* 0x000fe20000011423 */
[C---:B------:R-:W-:Y:S01]  /*2ba0*/  IMAD R35, R6.reuse, 0x80, R39 ;  /* 0x0000008006237824 */ /* 0x040fe200078e0227 */
[----:B------:R-:W-:Y:S01]  /*2bb0*/  SHF.R.S32.HI R36, RZ, 0x4, R29 ;  /* 0x00000004ff247819 */ /* 0x000fe2000001141d */
[----:B------:R-:W-:Y:S01]  /*2bc0*/  IMAD R48, R6, 0x80, R41 ;  /* 0x0000008006307824 */ /* 0x000fe200078e0229 */
[----:B------:R-:W-:Y:S01]  /*2bd0*/  IADD3 R28, R34, 0x60, RZ ;  /* 0x00000060221c7810 */ /* 0x000fe20007ffe0ff */
[----:B------:R-:W-:Y:S01]  /*2be0*/  IMAD R51, R6, 0x80, R47 ;  /* 0x0000008006337824 */ /* 0x000fe200078e022f */
[----:B------:R-:W-:Y:S01]  /*2bf0*/  SHF.R.S32.HI R44, RZ, 0x4, R31 ;  /* 0x00000004ff2c7819 */ /* 0x000fe2000001141f */
[----:B------:R-:W-:Y:S01]  /*2c00*/  IMAD R33, R11, 0x20, R36 ;  /* 0x000000200b217824 */ /* 0x000fe200078e0224 */
[----:B------:R-:W-:Y:S01]  /*2c10*/  ISETP.GE.AND P1, PT, R35, c[0x0][0x17c], PT ;  /* 0x00005f0023007a0c */ /* 0x000fe20003f26270 */
[----:B------:R-:W-:Y:S01]  /*2c20*/  IMAD.SHL.U32 R32, R28, 0x8, RZ ;  /* 0x000000081c207824 */ /* 0x000fe200078e00ff */
[----:B------:R-:W-:Y:S01]  /*2c30*/  ISETP.GE.AND P0, PT, R48, c[0x0][0x17c], PT ;  /* 0x00005f0030007a0c */ /* 0x000fe20003f06270 */
[----:B------:R-:W-:Y:S01]  /*2c40*/  IMAD R45, R11, 0x20, R44 ;  /* 0x000000200b2d7824 */ /* 0x000fe200078e022c */
[----:B------:R-:W-:Y:S01]  /*2c50*/  ISETP.GE.AND P2, PT, R51, c[0x0][0x17c], PT ;  /* 0x00005f0033007a0c */ /* 0x000fe20003f46270 */
[----:B------:R-:W-:Y:S01]  /*2c60*/  IMAD R49, R11, 0x20, R46 ;  /* 0x000000200b317824 */ /* 0x000fe200078e022e */
[----:B------:R-:W-:-:S02]  /*2c70*/  ISETP.GE.OR P1, PT, R33, c[0x0][0x180], P1 ;  /* 0x0000600021007a0c */ /* 0x000fc40000f26670 */
[----:B------:R-:W-:Y:S02]  /*2c80*/  SHF.R.S32.HI R29, RZ, 0x1f, R32 ;  /* 0x0000001fff1d7819 */ /* 0x000fe40000011420 */
[----:B------:R-:W-:Y:S02]  /*2c90*/  ISETP.GE.OR P0, PT, R45, c[0x0][0x180], P0 ;  /* 0x000060002d007a0c */ /* 0x000fe40000706670 */
[----:B------:R-:W-:Y:S02]  /*2ca0*/  ISETP.GE.OR P2, PT, R49, c[0x0][0x180], P2 ;  /* 0x0000600031007a0c */ /* 0x000fe40001746670 */
[----:B------:R-:W-:Y:S02]  /*2cb0*/  LEA.HI R30, R29, R32, RZ, 0x7 ;  /* 0x000000201d1e7211 */ /* 0x000fe400078f38ff */
[----:B------:R-:W-:Y:S02]  /*2cc0*/  SHF.R.S32.HI R29, RZ, 0x1f, R28 ;  /* 0x0000001fff1d7819 */ /* 0x000fe4000001141c */
[----:B------:R-:W-:Y:S01]  /*2cd0*/  LOP3.LUT R31, R30, 0xffffff80, RZ, 0xc0, !PT ;  /* 0xffffff801e1f7812 */ /* 0x000fe200078ec0ff */
[----:B------:R-:W-:Y:S01]  /*2ce0*/  @!P1 IMAD R36, R36, 0x80, R39 ;  /* 0x0000008024249824 */ /* 0x000fe200078e0227 */
[----:B------:R-:W-:Y:S01]  /*2cf0*/  LEA.HI R37, R29, R28, RZ, 0x4 ;  /* 0x0000001c1d257211 */ /* 0x000fe200078f20ff */
[----:B------:R-:W-:-:S02]  /*2d00*/  @!P1 IMAD R28, R33, c[0x0][0x17c], RZ ;  /* 0x00005f00211c9a24 */ /* 0x000fc400078e02ff */
[----:B------:R-:W-:Y:S01]  /*2d10*/  IMAD.IADD R53, R32, 0x1, -R31 ;  /* 0x0000000120357824 */ /* 0x000fe200078e0a1f */
[----:B------:R-:W-:Y:S01]  /*2d20*/  @!P1 SHF.R.S32.HI R31, RZ, 0x1f, R35 ;  /* 0x0000001fff1f9819 */ /* 0x000fe20000011423 */
[----:B------:R-:W-:Y:S01]  /*2d30*/  @!P0 IMAD R29, R45, c[0x0][0x17c], RZ ;  /* 0x00005f002d1d8a24 */ /* 0x000fe200078e02ff */
[----:B------:R-:W-:Y:S01]  /*2d40*/  @!P1 IADD3 R35, P3, R35, R28, RZ ;  /* 0x0000001c23239210 */ /* 0x000fe20007f7e0ff */
[----:B------:R-:W-:Y:S01]  /*2d50*/  @!P2 IMAD R30, R49, c[0x0][0x17c], RZ ;  /* 0x00005f00311eaa24 */ /* 0x000fe200078e02ff */
[----:B------:R-:W-:Y:S01]  /*2d60*/  @!P0 SHF.R.S32.HI R32, RZ, 0x1f, R48 ;  /* 0x0000001fff208819 */ /* 0x000fe20000011430 */
[----:B------:R-:W-:Y:S01]  /*2d70*/  @!P0 IMAD R44, R44, 0x80, R41 ;  /* 0x000000802c2c8824 */ /* 0x000fe200078e0229 */
[----:B------:R-:W-:Y:S01]  /*2d80*/  @!P0 IADD3 R41, P4, R48, R29, RZ ;  /* 0x0000001d30298210 */ /* 0x000fe20007f9e0ff */
[----:B------:R-:W-:Y:S01]  /*2d90*/  @!P2 IMAD R46, R46, 0x80, R47 ;  /* 0x000000802e2ea824 */ /* 0x000fe200078e022f */
[----:B------:R-:W-:Y:S01]  /*2da0*/  @!P2 SHF.R.S32.HI R33, RZ, 0x1f, R51 ;  /* 0x0000001fff21a819 */ /* 0x000fe20000011433 */
[----:B------:R-:W-:Y:S01]  /*2db0*/  IMAD R45, R6, 0x80, R53 ;  /* 0x00000080062d7824 */ /* 0x000fe200078e0235 */
[----:B------:R-:W-:-:S02]  /*2dc0*/  @!P2 IADD3 R39, P5, R51, R30, RZ ;  /* 0x0000001e3327a210 */ /* 0x000fc40007fbe0ff */
[----:B------:R-:W-:Y:S02]  /*2dd0*/  @!P1 LEA.HI.X.SX32 R52, R28, R31, 0x1, P3 ;  /* 0x0000001f1c349211 */ /* 0x000fe400018f0eff */
[----:B------:R-:W-:Y:S02]  /*2de0*/  @!P1 LEA R28, P3, R35, c[0x0][0x168], 0x1 ;  /* 0x00005a00231c9a11 */ /* 0x000fe400078608ff */
[----:B------:R-:W-:Y:S02]  /*2df0*/  @!P0 LEA.HI.X.SX32 R50, R29, R32, 0x1, P4 ;  /* 0x000000201d328211 */ /* 0x000fe400020f0eff */
[----:B------:R-:W-:Y:S02]  /*2e00*/  @!P2 LEA.HI.X.SX32 R48, R30, R33, 0x1, P5 ;  /* 0x000000211e30a211 */ /* 0x000fe400028f0eff */
[----:B------:R-:W-:Y:S02]  /*2e10*/  @!P0 LEA R30, P4, R41, c[0x0][0x168], 0x1 ;  /* 0x00005a00291e8a11 */ /* 0x000fe400078808ff */
[----:B------:R-:W-:-:S02]  /*2e20*/  @!P2 LEA R32, P5, R39, c[0x0][0x168], 0x1 ;  /* 0x00005a002720aa11 */ /* 0x000fc400078a08ff */
[----:B------:R-:W-:Y:S01]  /*2e30*/  @!P1 LEA.HI.X R29, R35, c[0x0][0x16c], R52, 0x1, P3 ;  /* 0x00005b00231d9a11 */ /* 0x000fe200018f0c34 */
[----:B------:R-:W-:Y:S01]  /*2e40*/  @!P1 IMAD R35, R36, 0x2, R27 ;  /* 0x0000000224239824 */ /* 0x000fe200078e021b */
[----:B------:R-:W-:Y:S01]  /*2e50*/  SHF.R.S32.HI R36, RZ, 0x4, R37 ;  /* 0x00000004ff247819 */ /* 0x000fe20000011425 */
[--C-:B------:R-:W-:Y:S01]  /*2e60*/  @!P0 IMAD R37, R44, 0x2, R27.reuse ;  /* 0x000000022c258824 */ /* 0x100fe200078e021b */
[----:B------:R-:W-:Y:S02]  /*2e70*/  @!P0 LEA.HI.X R31, R41, c[0x0][0x16c], R50, 0x1, P4 ;  /* 0x00005b00291f8a11 */ /* 0x000fe400020f0c32 */
[----:B------:R-:W-:Y:S01]  /*2e80*/  @!P2 LEA.HI.X R33, R39, c[0x0][0x16c], R48, 0x1, P5 ;  /* 0x00005b002721aa11 */ /* 0x000fe200028f0c30 */
[----:B------:R-:W-:Y:S01]  /*2e90*/  @!P2 IMAD R39, R46, 0x2, R27 ;  /* 0x000000022e27a824 */ /* 0x000fe200078e021b */
[----:B------:R-:W-:Y:S01]  /*2ea0*/  @!PT LDS RZ, [RZ] ;  /* 0x00000000fffff984 */ /* 0x000fe20000000800 */
[----:B------:R-:W-:Y:S01]  /*2eb0*/  @!PT LDS RZ, [RZ] ;  /* 0x00000000fffff984 */ /* 0x000fe20000000800 */
[----:B------:R-:W-:Y:S01]  /*2ec0*/  @!PT LDS RZ, [RZ] ;  /* 0x00000000fffff984 */ /* 0x000fe20000000800 */
[----:B------:R1:W-:Y:S01]  /*2ed0*/  @!P1 LDGSTS.E.128 [R35], [R28.64] ;  /* 0x000000001c239fae */ /* 0x0003e2000b921c44 */
[----:B------:R-:W-:Y:S01]  /*2ee0*/  IMAD R41, R11, 0x20, R36 ;  /* 0x000000200b297824 */ /* 0x000fe200078e0224 */
[----:B------:R-:W-:-:S02]  /*2ef0*/  ISETP.GE.AND P1, PT, R45, c[0x0][0x17c], PT ;  /* 0x00005f002d007a0c */ /* 0x000fc40003f26270 */
[----:B------:R1:W-:Y:S01]  /*2f00*/  @!P0 LDGSTS.E.128 [R37], [R30.64] ;  /* 0x000000001e258fae */ /* 0x0003e2000b921c44 */
[C---:B------:R-:W-:Y:S02]  /*2f10*/  ISETP.GE.AND P0, PT, R34.reuse, 0x180, PT ;  /* 0x000001802200780c */ /* 0x040fe40003f06270 */
[----:B------:R-:W-:Y:S01]  /*2f20*/  ISETP.GE.OR P1, PT, R41, c[0x0][0x180], P1 ;  /* 0x0000600029007a0c */ /* 0x000fe20000f26670 */
[----:B------:R1:W-:Y:S01]  /*2f30*/  @!P2 LDGSTS.E.128 [R39], [R32.64] ;  /* 0x000000002027afae */ /* 0x0003e2000b921c44 */
[----:B------:R-:W-:-:S11]  /*2f40*/  IADD3 R34, R34, 0x80, RZ ;  /* 0x0000008022227810 */ /* 0x000fd60007ffe0ff */
[----:B------:R-:W-:Y:S05]  /*2f50*/  @P1 BRA `(.L_x_34) ;  /* 0x0000009000001947 */ /* 0x000fea0003800000 */
[----:B-1----:R-:W-:Y:S01]  /*2f60*/  IMAD R28, R41, c[0x0][0x17c], RZ ;  /* 0x00005f00291c7a24 */ /* 0x002fe200078e02ff */
[----:B------:R-:W-:Y:S01]  /*2f70*/  SHF.R.S32.HI R29, RZ, 0x1f, R45 ;  /* 0x0000001fff1d7819 */ /* 0x000fe2000001142d */
[----:B------:R-:W-:-:S03]  /*2f80*/  IMAD R30, R36, 0x80, R53 ;  /* 0x00000080241e7824 */ /* 0x000fc600078e0235 */
[----:B------:R-:W-:-:S04]  /*2f90*/  IADD3 R31, P1, R45, R28, RZ ;  /* 0x0000001c2d1f7210 */ /* 0x000fc80007f3e0ff */
[----:B------:R-:W-:Y:S02]  /*2fa0*/  LEA.HI.X.SX32 R32, R28, R29, 0x1, P1 ;  /* 0x0000001d1c207211 */ /* 0x000fe400008f0eff */
[----:B------:R-:W-:-:S04]  /*2fb0*/  LEA R28, P1, R31, c[0x0][0x168], 0x1 ;  /* 0x00005a001f1c7a11 */ /* 0x000fc800078208ff */
[----:B------:R-:W-:Y:S01]  /*2fc0*/  LEA.HI.X R29, R31, c[0x0][0x16c], R32, 0x1, P1 ;  /* 0x00005b001f1d7a11 */ /* 0x000fe200008f0c20 */
[----:B------:R-:W-:-:S05]  /*2fd0*/  IMAD R31, R30, 0x2, R27 ;  /* 0x000000021e1f7824 */ /* 0x000fca00078e021b */
[----:B------:R1:W-:Y:S03]  /*2fe0*/  LDGSTS.E.128 [R31], [R28.64] ;  /* 0x000000001c1f7fae */ /* 0x0003e6000b921c44 */
.L_x_34:
[----:B-1----:R-:W-:Y:S05]  /*2ff0*/  BSYNC B1 ;  /* 0x0000000000017941 */ /* 0x002fea0003800000 */
.L_x_33:
[----:B------:R-:W-:Y:S05]  /*3000*/  @!P0 BRA `(.L_x_35) ;  /* 0xfffffa0000008947 */ /* 0x000fea000383ffff */
.L_x_32:
[----:B------:R-:W-:Y:S05]  /*3010*/  BSYNC B0 ;  /* 0x0000000000007941 */ /* 0x000fea0003800000 */
.L_x_31:
[----:B------:R-:W0:Y:S01]  /*3020*/  LDGDEPBAR ;  /* 0x00000000000079af */ /* 0x000e220000000000 */
[----:B------:R-:W-:Y:S01]  /*3030*/  IMAD.SHL.U32 R25, R25, 0x8, RZ ;  /* 0x0000000819197824 */ /* 0x000fe200078e00ff */
[----:B------:R-:W-:-:S04]  /*3040*/  DEPBAR.LE SB0, 0x0 ;  /* 0x000080000000791a */ /* 0x000fc80000000000 */
[----:B------:R-:W-:Y:S01]  /*3050*/  @!PT LDS RZ, [RZ] ;  /* 0x00000000fffff984 */ /* 0x000fe20000000800 */
[----:B------:R-:W-:Y:S01]  /*3060*/  @!PT LDS RZ, [RZ] ;  /* 0x00000000fffff984 */ /* 0x000fe20000000800 */
[----:B------:R-:W-:Y:S01]  /*3070*/  @!PT LDS RZ, [RZ] ;  /* 0x00000000fffff984 */ /* 0x000fe20000000800 */
[----:B------:R-:W-:Y:S01]  /*3080*/  @!PT LDS RZ, [RZ] ;  /* 0x00000000fffff984 */ /* 0x000fe20000000800 */
[----:B------:R-:W-:Y:S06]  /*3090*/  MEMBAR.ALL.CTA ;  /* 0x0000000000007992 */ /* 0x000fec0000008000 */
[----:B-1----:R-:W1:Y:S01]  /*30a0*/  ATOMS.ARRIVE.64 R28, [R25+URZ] ;  /* 0x00000000191c7f8c */ /* 0x002e62000c80043f */
[----:B------:R-:W-:-:S04]  /*30b0*/  IADD3 R11, R11, 0x1, RZ ;  /* 0x000000010b0b7810 */ /* 0x000fc80007ffe0ff */
[----:B------:R-:W-:Y:S01]  /*30c0*/  ISETP.GE.AND P0, PT, R11, R22, PT ;  /* 0x000000160b00720c */ /* 0x000fe20003f06270 */
[----:B-1----:R1:W-:-:S12]  /*30d0*/  STS.64 [R25+0x20], R28 ;  /* 0x0000201c19007388 */ /* 0x0023d80000000a00 */
[----:B------:R-:W-:Y:S01]  /*30e0*/  @P0 CALL.REL.NOINC `(.L_x_36) ;  /* 0x0000001000000944 */ /* 0x000fe20003c00000 */
[----:B------:R-:W-:Y:S05]  /*30f0*/  BRA `(.L_x_37) ;  /* 0xffffe9c000007947 */ /* 0x000fea000383ffff */
.L_x_36:
[----:B------:R-:W-:Y:S05]  /*3100*/  EXIT ;  /* 0x000000000000794d */ /* 0x000fea0003800000 */
.L_x_38:
[----:B------:R-:W-:-:S00]  /*3110*/  BRA `(.L_x_38) ;  /* 0xfffffff000007947 */ /* 0x000fc0000383ffff */
[----:B------:R-:W-:-:S00]  /*3120*/  NOP ;  /* 0x0000000000007918 */ /* 0x000fc00000000000 */
        /* <DEDUP_REMOVED lines=13> */
.L_x_39:


//--------------------- .nv.shared.gemm_mma_kernel --------------------------
	.section	.nv.shared.gemm_mma_kernel,"aw",@nobits
	.sectionflags	@""
	.align	16
